	.version 2.3
	.target sm_20
	.address_size 64
	// compiled with /usr/local/cuda/open64/lib//be
	// nvopencc 4.0 built on 2011-02-18

	//-----------------------------------------------------------
	// Compiling /tmp/tmpxft_00001496_00000000-9_sad4.cpp3.i (/tmp/ccBI#.PuKbnt)
	//-----------------------------------------------------------

	//-----------------------------------------------------------
	// Options:
	//-----------------------------------------------------------
	//  Target:ptx, ISA:sm_20, Endian:little, Pointer Size:64
	//  -O3	(Optimization level)
	//  -g0	(Debug level)
	//  -m2	(Report advisories)
	//-----------------------------------------------------------

	.file	1	"<command-line>"
	.file	2	"/tmp/tmpxft_00001496_00000000-8_sad4.cudafe2.gpu"
	.file	3	"sad4.h"
	.file	4	"/usr/lib/x86_64-linux-gnu/gcc/x86_64-linux-gnu/4.5.2/include/stddef.h"
	.file	5	"/usr/local/cuda/bin/../include/crt/device_runtime.h"
	.file	6	"/usr/local/cuda/bin/../include/host_defines.h"
	.file	7	"/usr/local/cuda/bin/../include/builtin_types.h"
	.file	8	"/usr/local/cuda/bin/../include/device_types.h"
	.file	9	"/usr/local/cuda/bin/../include/driver_types.h"
	.file	10	"/usr/local/cuda/bin/../include/surface_types.h"
	.file	11	"/usr/local/cuda/bin/../include/texture_types.h"
	.file	12	"/usr/local/cuda/bin/../include/vector_types.h"
	.file	13	"/usr/local/cuda/bin/../include/device_launch_parameters.h"
	.file	14	"/usr/local/cuda/bin/../include/crt/storage_class.h"
	.file	15	"/usr/include/bits/types.h"
	.file	16	"/usr/include/time.h"
	.file	17	"sad4.cu"
	.file	18	"/usr/local/cuda/bin/../include/common_functions.h"
	.file	19	"/usr/local/cuda/bin/../include/math_functions.h"
	.file	20	"/usr/local/cuda/bin/../include/math_constants.h"
	.file	21	"/usr/local/cuda/bin/../include/device_functions.h"
	.file	22	"/usr/local/cuda/bin/../include/sm_11_atomic_functions.h"
	.file	23	"/usr/local/cuda/bin/../include/sm_12_atomic_functions.h"
	.file	24	"/usr/local/cuda/bin/../include/sm_13_double_functions.h"
	.file	25	"/usr/local/cuda/bin/../include/sm_20_atomic_functions.h"
	.file	26	"/usr/local/cuda/bin/../include/sm_20_intrinsics.h"
	.file	27	"/usr/local/cuda/bin/../include/surface_functions.h"
	.file	28	"/usr/local/cuda/bin/../include/texture_fetch_functions.h"
	.file	29	"/usr/local/cuda/bin/../include/math_functions_dbl_ptx3.h"

	.extern	.shared .align 2 .b8 sad_loc[];
	.extern	.shared .align 8 .b8 sad_loc_8b[];
	.shared .align 2 .b8 frame_loc[32];
	.global .texref ref;

	.entry _Z11mb_sad_calcPtS_ii (
		.param .u64 __cudaparm__Z11mb_sad_calcPtS_ii___val_paramblk_sad,
		.param .u64 __cudaparm__Z11mb_sad_calcPtS_ii_frame,
		.param .s32 __cudaparm__Z11mb_sad_calcPtS_ii_mb_width,
		.param .s32 __cudaparm__Z11mb_sad_calcPtS_ii_mb_height)
	{
	.reg .u32 %r<232>;
	.reg .u64 %rd<34>;
	.reg .f32 %f<45>;
	.reg .pred %p<16>;
	.loc	17	65	0
$LDWbegin__Z11mb_sad_calcPtS_ii:
	mov.u32 	%r1, %tid.x;
	shr.u32 	%r2, %r1, 4;
	ld.param.s32 	%r3, [__cudaparm__Z11mb_sad_calcPtS_ii_mb_height];
	ld.param.s32 	%r4, [__cudaparm__Z11mb_sad_calcPtS_ii_mb_width];
	cvt.s32.u32 	%r5, %ctaid.y;
	cvt.s32.u32 	%r6, %ctaid.x;
	mov.u32 	%r7, 0;
	setp.ne.u32 	%p1, %r2, %r7;
	@%p1 bra 	$Lt_0_9730;
	mov.u32 	%r8, 1;
	mul24.lo.u32 	%r9, %r6, %r8;
	mov.u32 	%r10, 1;
	mul24.lo.u32 	%r11, %r5, %r10;
	mov.u32 	%r12, 1;
	mul24.lo.u32 	%r13, %r2, %r12;
	add.u32 	%r14, %r2, %r11;
	sub.u32 	%r15, %r2, %r13;
	add.u32 	%r16, %r15, %r9;
	shl.b32 	%r17, %r14, 2;
	shr.s32 	%r18, %r17, 4;
	set.gt.u32.s32 	%r19, %r3, %r18;
	neg.s32 	%r20, %r19;
	shl.b32 	%r21, %r16, 2;
	shr.s32 	%r22, %r21, 4;
	set.gt.u32.s32 	%r23, %r4, %r22;
	neg.s32 	%r24, %r23;
	and.b32 	%r25, %r20, %r24;
	mov.u32 	%r26, 0;
	setp.eq.s32 	%p2, %r25, %r26;
	@%p2 bra 	$Lt_0_9986;
	.loc	17	101	0
	mov.u64 	%rd1, frame_loc;
	cvt.s32.u32 	%r27, %tid.x;
	ld.param.u64 	%rd2, [__cudaparm__Z11mb_sad_calcPtS_ii_frame];
	and.b32 	%r28, %r27, 3;
	shr.s32 	%r29, %r27, 2;
	and.b32 	%r30, %r29, 3;
	mul.lo.s32 	%r31, %r4, %r30;
	mul.lo.s32 	%r32, %r31, 16;
	add.s32 	%r33, %r28, %r32;
	shl.b32 	%r34, %r14, 2;
	mul.lo.s32 	%r35, %r4, %r34;
	mul.lo.s32 	%r36, %r35, 16;
	shl.b32 	%r37, %r16, 2;
	add.s32 	%r38, %r36, %r37;
	add.s32 	%r39, %r33, %r38;
	cvt.s64.s32 	%rd3, %r39;
	mul.wide.s32 	%rd4, %r39, 2;
	add.u64 	%rd5, %rd2, %rd4;
	ld.global.u16 	%r40, [%rd5+0];
	and.b32 	%r41, %r27, 15;
	and.b32 	%r42, %r1, -16;
	add.u32 	%r43, %r41, %r42;
	cvt.u64.u32 	%rd6, %r43;
	mul.wide.u32 	%rd7, %r43, 2;
	add.u64 	%rd8, %rd1, %rd7;
	st.shared.u16 	[%rd8+0], %r40;
$Lt_0_9986:
	mov.u64 	%rd1, frame_loc;
	bra.uni 	$Lt_0_9474;
$Lt_0_9730:
	mov.u32 	%r44, 1;
	mul24.lo.u32 	%r9, %r6, %r44;
	mov.u32 	%r45, 1;
	mul24.lo.u32 	%r11, %r5, %r45;
	mov.u64 	%rd1, frame_loc;
$Lt_0_9474:
	.loc	17	106	0
	bar.sync 	0;
	mov.u32 	%r46, 1126548799;
	mul.hi.u32 	%r47, %r1, %r46;
	shr.u32 	%r48, %r47, 4;
	mov.u32 	%r49, 1;
	mul24.lo.u32 	%r50, %r48, %r49;
	add.u32 	%r51, %r48, %r11;
	sub.u32 	%r52, %r48, %r50;
	add.u32 	%r53, %r52, %r9;
	shr.u32 	%r54, %r51, 2;
	set.gt.u32.s32 	%r55, %r3, %r54;
	neg.s32 	%r56, %r55;
	shr.u32 	%r57, %r53, 2;
	set.gt.u32.s32 	%r58, %r4, %r57;
	neg.s32 	%r59, %r58;
	and.b32 	%r60, %r56, %r59;
	mov.u32 	%r61, 0;
	setp.eq.s32 	%p3, %r60, %r61;
	@%p3 bra 	$Lt_0_10498;
	.loc	17	128	0
	mov.u32 	%r62, 1126548799;
	mul.hi.u32 	%r63, %r1, %r62;
	shr.u32 	%r64, %r63, 4;
	mul.lo.u32 	%r65, %r64, 61;
	sub.u32 	%r66, %r1, %r65;
	mul.lo.u32 	%r67, %r66, 18;
	mov.s32 	%r68, 1041204193;
	mov.s32 	%r69, 0;
	setp.lt.s32 	%p4, %r67, %r69;
	abs.s32 	%r70, %r67;
	mul.hi.u32 	%r71, %r70, %r68;
	shr.s32 	%r72, %r71, 3;
	@%p4 sub.s32 	%r72, %r69, %r72;
	mov.s32 	%r73, %r72;
	shl.b32 	%r74, %r73, 5;
	add.s32 	%r75, %r73, %r74;
	sub.s32 	%r76, %r67, %r75;
	.loc	17	129	0
	and.b32 	%r77, %r51, -4;
	and.b32 	%r78, %r51, 3;
	add.s32 	%r79, %r77, %r78;
	shl.b32 	%r80, %r79, 2;
	add.s32 	%r81, %r73, %r80;
	sub.s32 	%r82, %r81, 16;
	add.s32 	%r83, %r67, 18;
	mov.s32 	%r84, 1089;
	setp.gt.s32 	%p5, %r83, %r84;
	mov.s32 	%r85, 1089;
	selp.s32 	%r86, %r85, %r83, %p5;
	setp.le.s32 	%p6, %r86, %r67;
	@%p6 bra 	$Lt_0_11010;
	add.s32 	%r87, %r48, %r52;
	sub.s32 	%r88, %r86, %r67;
	add.s32 	%r89, %r88, 2;
	mov.s32 	%r90, -1431655765;
	mov.s32 	%r91, 0;
	setp.lt.s32 	%p7, %r89, %r91;
	abs.s32 	%r92, %r89;
	mul.hi.u32 	%r93, %r92, %r90;
	shr.s32 	%r94, %r93, 1;
	@%p7 sub.s32 	%r94, %r91, %r94;
	mov.s32 	%r95, %r94;
	mul.lo.u32 	%r96, %r48, 1096;
	add.u32 	%r97, %r96, %r67;
	and.b32 	%r98, %r53, -4;
	and.b32 	%r99, %r53, 3;
	shl.b32 	%r100, %r87, 4;
	add.s32 	%r101, %r98, %r99;
	add.u32 	%r102, %r86, %r96;
	shl.b32 	%r103, %r101, 2;
	mov.u64 	%rd9, sad_loc;
	mov.s32 	%r104, %r95;
$Lt_0_11522:
 //<loop> Loop body line 129, nesting depth: 1, estimated iterations: unknown
	add.s32 	%r105, %r103, %r76;
	sub.s32 	%r106, %r105, 16;
	cvt.rn.f32.s32 	%f1, %r106;
	sub.s32 	%r107, %r105, 15;
	cvt.rn.f32.s32 	%f2, %r107;
	sub.s32 	%r108, %r105, 14;
	cvt.rn.f32.s32 	%f3, %r108;
	sub.s32 	%r109, %r105, 13;
	cvt.rn.f32.s32 	%f4, %r109;
	sub.s32 	%r110, %r105, 12;
	cvt.rn.f32.s32 	%f5, %r110;
	sub.s32 	%r111, %r105, 11;
	cvt.rn.f32.s32 	%f6, %r111;
	mov.s32 	%r112, 0;
	mov.u32 	%r113, 0;
	mov.u32 	%r114, 0;
	mov.u32 	%r115, 0;
$Lt_0_12290:
 //<loop> Loop body line 129, nesting depth: 2, iterations: 4
	add.s32 	%r116, %r82, %r112;
	cvt.rn.f32.s32 	%f7, %r116;
	mov.f32 	%f8, %f1;
	mov.f32 	%f9, %f7;
	mov.f32 	%f10, 0f00000000;    	// 0
	mov.f32 	%f11, %f10;
	mov.f32 	%f12, 0f00000000;    	// 0
	mov.f32 	%f13, %f12;
	tex.2d.v4.u32.f32 {%r117,%r118,%r119,%r120},[ref,{%f8,%f9,%f11,%f13}];
	.loc	17	147	0
	mov.s32 	%r121, %r117;
	.loc	17	148	0
	shl.b32 	%r122, %r112, 2;
	add.s32 	%r123, %r100, %r122;
	cvt.s64.s32 	%rd10, %r123;
	mul.wide.s32 	%rd11, %r123, 2;
	add.u64 	%rd12, %rd1, %rd11;
	ld.shared.u16 	%r124, [%rd12+0];
	cvt.u16.u32 	%r125, %r121;
	sub.s32 	%r126, %r125, %r124;
	abs.s32 	%r127, %r126;
	add.u32 	%r115, %r115, %r127;
	mov.f32 	%f14, %f2;
	mov.f32 	%f15, %f7;
	mov.f32 	%f16, 0f00000000;    	// 0
	mov.f32 	%f17, %f16;
	mov.f32 	%f18, 0f00000000;    	// 0
	mov.f32 	%f19, %f18;
	tex.2d.v4.u32.f32 {%r128,%r129,%r130,%r131},[ref,{%f14,%f15,%f17,%f19}];
	.loc	17	150	0
	mov.s32 	%r132, %r128;
	.loc	17	151	0
	cvt.u16.u32 	%r133, %r132;
	ld.shared.u16 	%r134, [%rd12+2];
	sub.s32 	%r135, %r133, %r134;
	abs.s32 	%r136, %r135;
	add.u32 	%r115, %r115, %r136;
	.loc	17	152	0
	sub.s32 	%r137, %r133, %r124;
	abs.s32 	%r138, %r137;
	add.u32 	%r114, %r114, %r138;
	mov.f32 	%f20, %f3;
	mov.f32 	%f21, %f7;
	mov.f32 	%f22, 0f00000000;    	// 0
	mov.f32 	%f23, %f22;
	mov.f32 	%f24, 0f00000000;    	// 0
	mov.f32 	%f25, %f24;
	tex.2d.v4.u32.f32 {%r139,%r140,%r141,%r142},[ref,{%f20,%f21,%f23,%f25}];
	.loc	17	154	0
	mov.s32 	%r143, %r139;
	.loc	17	155	0
	cvt.u16.u32 	%r144, %r143;
	ld.shared.u16 	%r145, [%rd12+4];
	sub.s32 	%r146, %r144, %r145;
	abs.s32 	%r147, %r146;
	add.u32 	%r115, %r115, %r147;
	.loc	17	156	0
	sub.s32 	%r148, %r144, %r134;
	abs.s32 	%r149, %r148;
	add.u32 	%r114, %r114, %r149;
	.loc	17	157	0
	sub.s32 	%r150, %r144, %r124;
	abs.s32 	%r151, %r150;
	add.u32 	%r113, %r113, %r151;
	mov.f32 	%f26, %f4;
	mov.f32 	%f27, %f7;
	mov.f32 	%f28, 0f00000000;    	// 0
	mov.f32 	%f29, %f28;
	mov.f32 	%f30, 0f00000000;    	// 0
	mov.f32 	%f31, %f30;
	tex.2d.v4.u32.f32 {%r152,%r153,%r154,%r155},[ref,{%f26,%f27,%f29,%f31}];
	.loc	17	159	0
	mov.s32 	%r156, %r152;
	.loc	17	160	0
	cvt.u16.u32 	%r157, %r156;
	ld.shared.u16 	%r158, [%rd12+6];
	sub.s32 	%r159, %r157, %r158;
	abs.s32 	%r160, %r159;
	add.u32 	%r115, %r115, %r160;
	.loc	17	161	0
	sub.s32 	%r161, %r157, %r145;
	abs.s32 	%r162, %r161;
	add.u32 	%r114, %r114, %r162;
	.loc	17	162	0
	sub.s32 	%r163, %r157, %r134;
	abs.s32 	%r164, %r163;
	add.u32 	%r113, %r113, %r164;
	mov.f32 	%f32, %f5;
	mov.f32 	%f33, %f7;
	mov.f32 	%f34, 0f00000000;    	// 0
	mov.f32 	%f35, %f34;
	mov.f32 	%f36, 0f00000000;    	// 0
	mov.f32 	%f37, %f36;
	tex.2d.v4.u32.f32 {%r165,%r166,%r167,%r168},[ref,{%f32,%f33,%f35,%f37}];
	.loc	17	164	0
	mov.s32 	%r169, %r165;
	.loc	17	165	0
	cvt.u16.u32 	%r170, %r169;
	sub.s32 	%r171, %r170, %r158;
	abs.s32 	%r172, %r171;
	add.u32 	%r114, %r114, %r172;
	.loc	17	166	0
	sub.s32 	%r173, %r170, %r145;
	abs.s32 	%r174, %r173;
	add.u32 	%r113, %r113, %r174;
	mov.f32 	%f38, %f6;
	mov.f32 	%f39, %f7;
	mov.f32 	%f40, 0f00000000;    	// 0
	mov.f32 	%f41, %f40;
	mov.f32 	%f42, 0f00000000;    	// 0
	mov.f32 	%f43, %f42;
	tex.2d.v4.u32.f32 {%r175,%r176,%r177,%r178},[ref,{%f38,%f39,%f41,%f43}];
	.loc	17	168	0
	mov.s32 	%r179, %r175;
	.loc	17	169	0
	cvt.u16.u32 	%r180, %r179;
	sub.s32 	%r181, %r180, %r158;
	abs.s32 	%r182, %r181;
	add.u32 	%r113, %r113, %r182;
	add.s32 	%r112, %r112, 1;
	mov.u32 	%r183, 4;
	setp.ne.s32 	%p8, %r112, %r183;
	@%p8 bra 	$Lt_0_12290;
	.loc	17	173	0
	cvt.u64.u32 	%rd13, %r97;
	mul.wide.u32 	%rd14, %r97, 2;
	add.u64 	%rd15, %rd9, %rd14;
	st.shared.u16 	[%rd15+0], %r115;
	.loc	17	174	0
	add.u32 	%r184, %r97, 1;
	cvt.u64.u32 	%rd16, %r184;
	mul.wide.u32 	%rd17, %r184, 2;
	add.u64 	%rd18, %rd9, %rd17;
	st.shared.u16 	[%rd18+0], %r114;
	.loc	17	175	0
	add.u32 	%r185, %r97, 2;
	cvt.u64.u32 	%rd19, %r185;
	mul.wide.u32 	%rd20, %r185, 2;
	add.u64 	%rd21, %rd9, %rd20;
	st.shared.u16 	[%rd21+0], %r113;
	.loc	17	177	0
	add.s32 	%r76, %r76, 3;
	mov.u32 	%r186, 32;
	setp.le.s32 	%p9, %r76, %r186;
	@%p9 bra 	$Lt_0_12802;
	.loc	17	180	0
	sub.s32 	%r76, %r76, 33;
	.loc	17	181	0
	add.s32 	%r82, %r82, 1;
$Lt_0_12802:
	add.u32 	%r97, %r97, 3;
	setp.lt.s32 	%p10, %r97, %r102;
	@%p10 bra 	$Lt_0_11522;
$Lt_0_11010:
$Lt_0_10498:
	.loc	17	186	0
	bar.sync 	0;
	shr.u32 	%r187, %r1, 5;
	mov.u32 	%r188, 0;
	setp.ne.u32 	%p11, %r187, %r188;
	@%p11 bra 	$Lt_0_13570;
	mov.u32 	%r189, 1;
	mul24.lo.u32 	%r190, %r187, %r189;
	add.u32 	%r191, %r187, %r11;
	sub.u32 	%r192, %r187, %r190;
	shr.u32 	%r193, %r191, 2;
	add.u32 	%r194, %r192, %r9;
	shr.u32 	%r195, %r194, 2;
	set.gt.u32.s32 	%r196, %r3, %r193;
	neg.s32 	%r197, %r196;
	set.gt.u32.s32 	%r198, %r4, %r195;
	neg.s32 	%r199, %r198;
	and.b32 	%r200, %r197, %r199;
	mov.u32 	%r201, 0;
	setp.eq.s32 	%p12, %r200, %r201;
	@%p12 bra 	$Lt_0_14082;
	.loc	17	213	0
	cvt.s32.u32 	%r202, %tid.x;
	and.b32 	%r203, %r202, 31;
	mov.u32 	%r204, 273;
	setp.gt.s32 	%p13, %r203, %r204;
	@%p13 bra 	$Lt_0_14594;
	mov.s32 	%r205, 305;
	sub.s32 	%r206, %r205, %r203;
	shr.s32 	%r207, %r206, 31;
	mov.s32 	%r208, 31;
	and.b32 	%r209, %r207, %r208;
	add.s32 	%r210, %r209, %r206;
	shr.s32 	%r211, %r210, 5;
	mul24.lo.u32 	%r212, %r4, %r3;
	mul.lo.u32 	%r213, %r187, 274;
	mov.u32 	%r214, 25;
	mul24.lo.u32 	%r215, %r212, %r214;
	and.b32 	%r216, %r191, 3;
	add.u32 	%r217, %r203, %r213;
	add.u32 	%r218, %r213, 273;
	mul24.lo.u32 	%r219, %r193, %r4;
	mul.lo.s32 	%r220, %r216, 4;
	and.b32 	%r221, %r194, 3;
	add.u32 	%r222, %r219, %r195;
	add.s32 	%r223, %r220, %r221;
	mul.lo.u32 	%r224, %r222, 16;
	add.u32 	%r225, %r215, %r224;
	add.u32 	%r226, %r223, %r225;
	ld.param.u64 	%rd22, [__cudaparm__Z11mb_sad_calcPtS_ii___val_paramblk_sad];
	mul.lo.u32 	%r227, %r226, 1096;
	cvt.u64.u32 	%rd23, %r227;
	mul.wide.u32 	%rd24, %r227, 2;
	add.s64 	%rd25, %rd22, %rd24;
	cvt.s64.s32 	%rd26, %r203;
	mul.wide.s32 	%rd27, %r203, 8;
	add.s64 	%rd28, %rd25, %rd27;
	mov.u64 	%rd29, sad_loc_8b;
	mov.s32 	%r228, %r211;
$Lt_0_15106:
 //<loop> Loop body line 213, nesting depth: 1, estimated iterations: unknown
	.loc	17	214	0
	cvt.u64.u32 	%rd30, %r217;
	mul.wide.u32 	%rd31, %r217, 8;
	add.u64 	%rd32, %rd29, %rd31;
	ld.shared.v2.s32 	{%r229,%r230}, [%rd32+0];
	st.global.v2.s32 	[%rd28+0], {%r229,%r230};
	add.u32 	%r217, %r217, 32;
	add.s64 	%rd28, %rd28, 256;
	setp.le.s32 	%p14, %r217, %r218;
	@%p14 bra 	$Lt_0_15106;
$Lt_0_14594:
$Lt_0_14082:
$Lt_0_13570:
	.loc	17	218	0
	exit;
$LDWend__Z11mb_sad_calcPtS_ii:
	} // _Z11mb_sad_calcPtS_ii



// ===== COMPILED SASS (sm_100) =====

	.target	sm_100

	.elftype	@"ET_EXEC"


//--------------------- .note.nv.tkinfo           --------------------------
	.section	.note.nv.tkinfo,"",@"SHT_NOTE"
	.sectionflags	@"SHF_NOTE_NV_TKINFO"
	.tkinfo
        /*0018*/ 	.word	0x00000002
        /*0030*/ 	.string	""
        /*0030*/ 	.string	"ptxas"
        /*0030*/ 	.string	"Cuda compilation tools, release 13.0, V13.0.88"
        /*0030*/ 	.string	"Build cuda_13.0.r13.0/compiler.36424714_0"
        /*0030*/ 	.string	"-arch sm_100 "



//--------------------- .note.nv.cuinfo           --------------------------
	.section	.note.nv.cuinfo,"",@"SHT_NOTE"
	.sectionflags	@"SHF_NOTE_NV_CUINFO"
        /*0018*/ 	.short	0x0002
        /*001a*/ 	.short	0x0014
        /*001c*/ 	.short	0x0082
	.zero		2


//--------------------- .nv.info                  --------------------------
	.section	.nv.info,"",@"SHT_CUDA_INFO"
	.align	4


	//----- nvinfo : EIATTR_REGCOUNT
	.align		4
        /*0000*/ 	.byte	0x04, 0x2f
        /*0002*/ 	.short	(.L_1 - .L_0)
	.align		4
.L_0:
        /*0004*/ 	.word	index@(_Z11mb_sad_calcPtS_ii)
        /*0008*/ 	.word	0x00000030


	//----- nvinfo : EIATTR_FRAME_SIZE
	.align		4
.L_1:
        /*000c*/ 	.byte	0x04, 0x11
        /*000e*/ 	.short	(.L_3 - .L_2)
	.align		4
.L_2:
        /*0010*/ 	.word	index@(_Z11mb_sad_calcPtS_ii)
        /*0014*/ 	.word	0x00000000


	//----- nvinfo : EIATTR_MIN_STACK_SIZE
	.align		4
.L_3:
        /*0018*/ 	.byte	0x04, 0x12
        /*001a*/ 	.short	(.L_5 - .L_4)
	.align		4
.L_4:
        /*001c*/ 	.word	index@(_Z11mb_sad_calcPtS_ii)
        /*0020*/ 	.word	0x00000000
.L_5:


//--------------------- .nv.compat                --------------------------
	.section	.nv.compat,"",@"SHT_CUDA_COMPAT_INFO"
	.align	4
        /*0000*/ 	.byte	0x02, 0x09, 0x00, 0x00, 0x02, 0x02, 0x02, 0x00, 0x02, 0x05, 0x05, 0x00, 0x03, 0x07, 0x01, 0x01
        /*0010*/ 	.byte	0x02, 0x03, 0x00, 0x00, 0x02, 0x06, 0x01, 0x00, 0x04, 0x0b, 0x08, 0x00, 0x09, 0x00, 0x00, 0x00
        /*0020*/ 	.byte	0x00, 0x00, 0x00, 0x00


//--------------------- .nv.info._Z11mb_sad_calcPtS_ii --------------------------
	.section	.nv.info._Z11mb_sad_calcPtS_ii,"",@"SHT_CUDA_INFO"
	.sectionflags	@""
	.align	4


	//----- nvinfo : EIATTR_CUDA_API_VERSION
	.align		4
        /*0000*/ 	.byte	0x04, 0x37
        /*0002*/ 	.short	(.L_7 - .L_6)
.L_6:
        /*0004*/ 	.word	0x00000082


	//----- nvinfo : EIATTR_KPARAM_INFO
	.align		4
.L_7:
        /*0008*/ 	.byte	0x04, 0x17
        /*000a*/ 	.short	(.L_9 - .L_8)
.L_8:
        /*000c*/ 	.word	0x00000000
        /*0010*/ 	.short	0x0003
        /*0012*/ 	.short	0x0014
        /*0014*/ 	.byte	0x00, 0xf0, 0x11, 0x00


	//----- nvinfo : EIATTR_KPARAM_INFO
	.align		4
.L_9:
        /*0018*/ 	.byte	0x04, 0x17
        /*001a*/ 	.short	(.L_11 - .L_10)
.L_10:
        /*001c*/ 	.word	0x00000000
        /*0020*/ 	.short	0x0002
        /*0022*/ 	.short	0x0010
        /*0024*/ 	.byte	0x00, 0xf0, 0x11, 0x00


	//----- nvinfo : EIATTR_KPARAM_INFO
	.align		4
.L_11:
        /*0028*/ 	.byte	0x04, 0x17
        /*002a*/ 	.short	(.L_13 - .L_12)
.L_12:
        /*002c*/ 	.word	0x00000000
        /*0030*/ 	.short	0x0001
        /*0032*/ 	.short	0x0008
        /*0034*/ 	.byte	0x00, 0xf0, 0x21, 0x00


	//----- nvinfo : EIATTR_KPARAM_INFO
	.align		4
.L_13:
        /*0038*/ 	.byte	0x04, 0x17
        /*003a*/ 	.short	(.L_15 - .L_14)
.L_14:
        /*003c*/ 	.word	0x00000000
        /*0040*/ 	.short	0x0000
        /*0042*/ 	.short	0x0000
        /*0044*/ 	.byte	0x00, 0xf0, 0x21, 0x00


	//----- nvinfo : EIATTR_SPARSE_MMA_MASK
	.align		4
.L_15:
        /*0048*/ 	.byte	0x03, 0x50
        /*004a*/ 	.short	0x0000


	//----- nvinfo : EIATTR_MAXREG_COUNT
	.align		4
        /*004c*/ 	.byte	0x03, 0x1b
        /*004e*/ 	.short	0x00ff


	//----- nvinfo : EIATTR_NUM_BARRIERS
	.align		4
        /*0050*/ 	.byte	0x02, 0x4c
        /*0052*/ 	.byte	0x01
	.zero		1


	//----- nvinfo : EIATTR_MERCURY_ISA_VERSION
	.align		4
        /*0054*/ 	.byte	0x03, 0x5f
        /*0056*/ 	.short	0x0101


	//----- nvinfo : EIATTR_VRC_CTA_INIT_COUNT
	.align		4
        /*0058*/ 	.byte	0x02, 0x4a
	.zero		1
	.zero		1


	//----- nvinfo : EIATTR_EXIT_INSTR_OFFSETS
	.align		4
        /*005c*/ 	.byte	0x04, 0x1c
        /*005e*/ 	.short	(.L_17 - .L_16)


	//   ....[0]....
.L_16:
        /*0060*/ 	.word	0x00001870


	//   ....[1]....
        /*0064*/ 	.word	0x000018d0


	//   ....[2]....
        /*0068*/ 	.word	0x00001d60


	//   ....[3]....
        /*006c*/ 	.word	0x00001dc0


	//----- nvinfo : EIATTR_CRS_STACK_SIZE
	.align		4
.L_17:
        /*0070*/ 	.byte	0x04, 0x1e
        /*0072*/ 	.short	(.L_19 - .L_18)
.L_18:
        /*0074*/ 	.word	0x00000000


	//----- nvinfo : EIATTR_CBANK_PARAM_SIZE
	.align		4
.L_19:
        /*0078*/ 	.byte	0x03, 0x19
        /*007a*/ 	.short	0x0018


	//----- nvinfo : EIATTR_PARAM_CBANK
	.align		4
        /*007c*/ 	.byte	0x04, 0x0a
        /*007e*/ 	.short	(.L_21 - .L_20)
	.align		4
.L_20:
        /*0080*/ 	.word	index@(.nv.constant0._Z11mb_sad_calcPtS_ii)
        /*0084*/ 	.short	0x0380
        /*0086*/ 	.short	0x0018


	//----- nvinfo : EIATTR_SW_WAR
	.align		4
.L_21:
        /*0088*/ 	.byte	0x04, 0x36
        /*008a*/ 	.short	(.L_23 - .L_22)
.L_22:
        /*008c*/ 	.word	0x00000008


	//----- nvinfo : EIATTR_BINDLESS_TEXTURE_BANK
	.align		4
.L_23:
        /*0090*/ 	.byte	0x02, 0x15
	.zero		1
	.zero		1


	//----- nvinfo : EIATTR_BINDLESS_SURFACE_BANK
	.align		4
        /*0094*/ 	.byte	0x02, 0x16
	.zero		1
	.zero		1


//--------------------- .nv.callgraph             --------------------------
	.section	.nv.callgraph,"",@"SHT_CUDA_CALLGRAPH"
	.align	4
	.sectionentsize	8
	.align		4
        /*0000*/ 	.word	0x00000000
	.align		4
        /*0004*/ 	.word	0xffffffff
	.align		4
        /*0008*/ 	.word	0x00000000
	.align		4
        /*000c*/ 	.word	0xfffffffe
	.align		4
        /*0010*/ 	.word	0x00000000
	.align		4
        /*0014*/ 	.word	0xfffffffd
	.align		4
        /*0018*/ 	.word	0x00000000
	.align		4
        /*001c*/ 	.word	0xfffffffc


//--------------------- .nv.constant0._Z11mb_sad_calcPtS_ii --------------------------
	.section	.nv.constant0._Z11mb_sad_calcPtS_ii,"a",@progbits
	.sectionflags	@""
	.align	4
.nv.constant0._Z11mb_sad_calcPtS_ii:
	.zero		928
	.align		4
        /*03a0*/ 	.word	[20@lo(0x0)=ref]


//--------------------- .text._Z11mb_sad_calcPtS_ii --------------------------
	.section	.text._Z11mb_sad_calcPtS_ii,"ax",@progbits
	.align	128
.text._Z11mb_sad_calcPtS_ii:
        .type           _Z11mb_sad_calcPtS_ii,@function
        .size           _Z11mb_sad_calcPtS_ii,(.L_x_12 - _Z11mb_sad_calcPtS_ii)
        .other          _Z11mb_sad_calcPtS_ii,@"STO_CUDA_ENTRY STV_DEFAULT"
_Z11mb_sad_calcPtS_ii:
[----:B------:R-:W-:Y:S01]  /*0000*/  LDC R1, c[0x0][0x37c] ;  /* 0x0000df00ff017b82 */ /* 0x000fe20000000800 */
[----:B------:R-:W0:Y:S07]  /*0010*/  S2R R6, SR_TID.X ;  /* 0x0000000000067919 */ /* 0x000e2e0000002100 */
[----:B------:R-:W1:Y:S01]  /*0020*/  S2UR UR11, SR_CTAID.Y ;  /* 0x00000000000b79c3 */ /* 0x000e620000002600 */
[----:B------:R-:W2:Y:S01]  /*0030*/  LDCU.64 UR8, c[0x0][0x358] ;  /* 0x00006b00ff0877ac */ /* 0x000ea20008000a00 */
[----:B------:R-:W-:Y:S06]  /*0040*/  BSSY.RECONVERGENT B0, `(.L_x_0) ;  /* 0x000002e000007945 */ /* 0x000fec0003800200 */
[----:B------:R-:W3:Y:S01]  /*0050*/  S2UR UR12, SR_CTAID.X ;  /* 0x00000000000c79c3 */ /* 0x000ee20000002500 */
[----:B0-----:R-:W-:-:S04]  /*0060*/  SHF.R.U32.HI R0, RZ, 0x4, R6 ;  /* 0x00000004ff007819 */ /* 0x001fc80000011606 */
[----:B------:R-:W-:-:S13]  /*0070*/  ISETP.NE.U32.AND P0, PT, R0, RZ, PT ;  /* 0x000000ff0000720c */ /* 0x000fda0003f05070 */
[----:B-123--:R-:W-:Y:S05]  /*0080*/  @P0 BRA `(.L_x_1) ;  /* 0x0000000000800947 */ /* 0x00efea0003800000 */
[----:B------:R-:W0:Y:S01]  /*0090*/  LDC.64 R8, c[0x0][0x390] ;  /* 0x0000e400ff087b82 */ /* 0x000e220000000a00 */
[----:B------:R-:W-:Y:S02]  /*00a0*/  UPRMT UR7, UR12, 0x7210, URZ ;  /* 0x000072100c077896 */ /* 0x000fe400080000ff */
[----:B------:R-:W-:Y:S02]  /*00b0*/  UPRMT UR10, UR11, 0x7210, URZ ;  /* 0x000072100b0a7896 */ /* 0x000fe400080000ff */
[----:B------:R-:W-:Y:S02]  /*00c0*/  USHF.L.U32 UR4, UR7, 0x2, URZ ;  /* 0x0000000207047899 */ /* 0x000fe400080006ff */
[----:B------:R-:W-:Y:S02]  /*00d0*/  USHF.L.U32 UR5, UR10, 0x2, URZ ;  /* 0x000000020a057899 */ /* 0x000fe400080006ff */
[----:B------:R-:W-:Y:S02]  /*00e0*/  USHF.R.S32.HI UR4, URZ, 0x4, UR4 ;  /* 0x00000004ff047899 */ /* 0x000fe40008011404 */
[----:B------:R-:W-:-:S04]  /*00f0*/  USHF.R.S32.HI UR6, URZ, 0x4, UR5 ;  /* 0x00000004ff067899 */ /* 0x000fc80008011405 */
[----:B0-----:R-:W-:-:S04]  /*0100*/  ISETP.GT.AND P0, PT, R8, UR4, PT ;  /* 0x0000000408007c0c */ /* 0x001fc8000bf04270 */
[----:B------:R-:W-:-:S13]  /*0110*/  ISETP.GT.AND P0, PT, R9, UR6, P0 ;  /* 0x0000000609007c0c */ /* 0x000fda0008704270 */
[----:B------:R-:W0:Y:S01]  /*0120*/  @P0 LDC.64 R4, c[0x0][0x388] ;  /* 0x0000e200ff040b82 */ /* 0x000e220000000a00 */
[----:B------:R-:W-:Y:S01]  /*0130*/  @P0 SHF.R.S32.HI R0, RZ, 0x2, R6 ;  /* 0x00000002ff000819 */ /* 0x000fe20000011406 */
[----:B------:R-:W-:-:S03]  /*0140*/  @P0 IMAD R2, R8, UR5, RZ ;  /* 0x0000000508020c24 */ /* 0x000fc6000f8e02ff */
[----:B------:R-:W-:Y:S02]  /*0150*/  @P0 LOP3.LUT R3, R0, 0x3, RZ, 0xc0, !PT ;  /* 0x0000000300030812 */ /* 0x000fe400078ec0ff */
[----:B------:R-:W-:Y:S02]  /*0160*/  @P0 LOP3.LUT R0, R6, 0x3, RZ, 0xc0, !PT ;  /* 0x0000000306000812 */ /* 0x000fe400078ec0ff */
[----:B------:R-:W-:Y:S01]  /*0170*/  @P0 LEA R7, R2, UR7, 0x2 ;  /* 0x0000000702070c11 */ /* 0x000fe2000f8e10ff */
[----:B------:R-:W-:-:S04]  /*0180*/  @P0 IMAD R3, R3, R8, RZ ;  /* 0x0000000803030224 */ /* 0x000fc800078e02ff */
[----:B------:R-:W-:-:S04]  /*0190*/  @P0 IMAD R0, R3, 0x10, R0 ;  /* 0x0000001003000824 */ /* 0x000fc800078e0200 */
[----:B------:R-:W-:-:S04]  /*01a0*/  @P0 IMAD.U32 R3, R7, 0x4, R0 ;  /* 0x0000000407030824 */ /* 0x000fc800078e0000 */
[----:B0-----:R-:W-:-:S06]  /*01b0*/  @P0 IMAD.WIDE R4, R3, 0x2, R4 ;  /* 0x0000000203040825 */ /* 0x001fcc00078e0204 */
[----:B------:R-:W2:Y:S01]  /*01c0*/  @P0 LDG.E.U16 R4, desc[UR8][R4.64] ;  /* 0x0000000804040981 */ /* 0x000ea2000c1e1500 */
[----:B------:R-:W-:Y:S02]  /*01d0*/  MOV R13, 0x400 ;  /* 0x00000400000d7802 */ /* 0x000fe40000000f00 */
[C---:B------:R-:W-:Y:S01]  /*01e0*/  @P0 LOP3.LUT R2, R6.reuse, 0xf, RZ, 0xc0, !PT ;  /* 0x0000000f06020812 */ /* 0x040fe200078ec0ff */
[----:B------:R-:W0:Y:S01]  /*01f0*/  S2R R16, SR_CgaCtaId ;  /* 0x0000000000107919 */ /* 0x000e220000008800 */
[----:B------:R-:W-:-:S05]  /*0200*/  @P0 LOP3.LUT R3, R6, 0xfffffff0, RZ, 0xc0, !PT ;  /* 0xfffffff006030812 */ /* 0x000fca00078ec0ff */
[----:B------:R-:W-:Y:S02]  /*0210*/  @P0 IMAD.IADD R3, R2, 0x1, R3 ;  /* 0x0000000102030824 */ /* 0x000fe400078e0203 */
[----:B------:R-:W-:Y:S01]  /*0220*/  IMAD.U32 R2, RZ, RZ, UR10 ;  /* 0x0000000aff027e24 */ /* 0x000fe2000f8e00ff */
[----:B0-----:R-:W-:-:S05]  /*0230*/  @P0 LEA R0, R16, R13, 0x18 ;  /* 0x0000000d10000211 */ /* 0x001fca00078ec0ff */
[----:B------:R-:W-:Y:S01]  /*0240*/  @P0 IMAD R7, R3, 0x2, R0 ;  /* 0x0000000203070824 */ /* 0x000fe200078e0200 */
[----:B------:R-:W-:Y:S01]  /*0250*/  LEA R3, R16, R13, 0x18 ;  /* 0x0000000d10037211 */ /* 0x000fe200078ec0ff */
[----:B------:R-:W-:-:S03]  /*0260*/  IMAD.U32 R0, RZ, RZ, UR7 ;  /* 0x00000007ff007e24 */ /* 0x000fc6000f8e00ff */
[----:B--2---:R0:W-:Y:S01]  /*0270*/  @P0 STS.U16 [R7], R4 ;  /* 0x0000000407000388 */ /* 0x0041e20000000400 */
[----:B------:R-:W-:Y:S05]  /*0280*/  BRA `(.L_x_2) ;  /* 0x0000000000247947 */ /* 0x000fea0003800000 */
.L_x_1:
[----:B------:R-:W0:Y:S01]  /*0290*/  S2UR UR7, SR_CgaCtaId ;  /* 0x00000000000779c3 */ /* 0x000e220000008800 */
[----:B------:R-:W-:Y:S01]  /*02a0*/  UMOV UR6, 0x400 ;  /* 0x0000040000067882 */ /* 0x000fe20000000000 */
[----:B------:R-:W-:Y:S01]  /*02b0*/  UPRMT UR4, UR12, 0x7210, URZ ;  /* 0x000072100c047896 */ /* 0x000fe200080000ff */
[----:B------:R-:W-:Y:S01]  /*02c0*/  IMAD.U32 R13, RZ, RZ, UR6 ;  /* 0x00000006ff0d7e24 */ /* 0x000fe2000f8e00ff */
[----:B------:R-:W-:-:S04]  /*02d0*/  UPRMT UR5, UR11, 0x7210, URZ ;  /* 0x000072100b057896 */ /* 0x000fc800080000ff */
[----:B------:R-:W-:Y:S02]  /*02e0*/  IMAD.U32 R0, RZ, RZ, UR4 ;  /* 0x00000004ff007e24 */ /* 0x000fe4000f8e00ff */
[----:B------:R-:W-:Y:S02]  /*02f0*/  IMAD.U32 R2, RZ, RZ, UR5 ;  /* 0x00000005ff027e24 */ /* 0x000fe4000f8e00ff */
[----:B0-----:R-:W-:-:S05]  /*0300*/  IMAD.U32 R16, RZ, RZ, UR7 ;  /* 0x00000007ff107e24 */ /* 0x001fca000f8e00ff */
[----:B------:R-:W-:-:S07]  /*0310*/  LEA R3, R16, R13, 0x18 ;  /* 0x0000000d10037211 */ /* 0x000fce00078ec0ff */
.L_x_2:
[----:B------:R-:W-:Y:S05]  /*0320*/  BSYNC.RECONVERGENT B0 ;  /* 0x0000000000007941 */ /* 0x000fea0003800200 */
.L_x_0:
[----:B0-----:R-:W-:Y:S01]  /*0330*/  IMAD.HI.U32 R4, R6, 0x4325c53f, RZ ;  /* 0x4325c53f06047827 */ /* 0x001fe200078e00ff */
[----:B------:R-:W0:Y:S01]  /*0340*/  LDCU.64 UR4, c[0x0][0x390] ;  /* 0x00007200ff0477ac */ /* 0x000e220008000a00 */
[----:B------:R-:W-:Y:S03]  /*0350*/  BSSY.RECONVERGENT B0, `(.L_x_3) ;  /* 0x000014d000007945 */ /* 0x000fe60003800200 */
[----:B------:R-:W-:-:S04]  /*0360*/  SHF.R.U32.HI R5, RZ, 0x4, R4 ;  /* 0x00000004ff057819 */ /* 0x000fc80000011604 */
[C---:B------:R-:W-:Y:S01]  /*0370*/  PRMT R4, R5.reuse, 0x7210, RZ ;  /* 0x0000721005047816 */ /* 0x040fe200000000ff */
[----:B------:R-:W-:-:S04]  /*0380*/  IMAD.IADD R9, R5, 0x1, R2 ;  /* 0x0000000105097824 */ /* 0x000fc800078e0202 */
[----:B------:R-:W-:Y:S01]  /*0390*/  IMAD.IADD R4, R5, 0x1, -R4 ;  /* 0x0000000105047824 */ /* 0x000fe200078e0a04 */
[----:B------:R-:W-:-:S03]  /*03a0*/  SHF.R.U32.HI R7, RZ, 0x2, R9 ;  /* 0x00000002ff077819 */ /* 0x000fc60000011609 */
[----:B------:R-:W-:-:S05]  /*03b0*/  IMAD.IADD R14, R4, 0x1, R0 ;  /* 0x00000001040e7824 */ /* 0x000fca00078e0200 */
[----:B------:R-:W-:Y:S01]  /*03c0*/  SHF.R.U32.HI R8, RZ, 0x2, R14 ;  /* 0x00000002ff087819 */ /* 0x000fe2000001160e */
[----:B------:R-:W-:Y:S03]  /*03d0*/  BAR.SYNC.DEFER_BLOCKING 0x0 ;  /* 0x0000000000007b1d */ /* 0x000fe60000010000 */
[----:B0-----:R-:W-:-:S04]  /*03e0*/  ISETP.LT.AND P0, PT, R8, UR4, PT ;  /* 0x0000000408007c0c */ /* 0x001fc8000bf01270 */
[----:B------:R-:W-:-:S13]  /*03f0*/  ISETP.LT.AND P0, PT, R7, UR5, P0 ;  /* 0x0000000507007c0c */ /* 0x000fda0008701270 */
[----:B------:R-:W-:Y:S05]  /*0400*/  @!P0 BRA `(.L_x_4) ;  /* 0x0000001400048947 */ /* 0x000fea0003800000 */
[----:B------:R-:W-:Y:S01]  /*0410*/  IMAD R6, R5, -0x3d, R6 ;  /* 0xffffffc305067824 */ /* 0x000fe200078e0206 */
[C---:B------:R-:W-:Y:S01]  /*0420*/  LOP3.LUT R8, R9.reuse, 0xfffffffc, RZ, 0xc0, !PT ;  /* 0xfffffffc09087812 */ /* 0x040fe200078ec0ff */
[----:B------:R-:W-:Y:S01]  /*0430*/  IMAD.MOV.U32 R11, RZ, RZ, 0x12 ;  /* 0x00000012ff0b7424 */ /* 0x000fe200078e00ff */
[----:B------:R-:W-:Y:S01]  /*0440*/  LOP3.LUT R9, R9, 0x3, RZ, 0xc0, !PT ;  /* 0x0000000309097812 */ /* 0x000fe200078ec0ff */
[----:B------:R-:W-:-:S04]  /*0450*/  IMAD R6, R6, 0x12, RZ ;  /* 0x0000001206067824 */ /* 0x000fc800078e02ff */
[----:B------:R-:W-:Y:S01]  /*0460*/  IMAD.IADD R8, R8, 0x1, R9 ;  /* 0x0000000108087824 */ /* 0x000fe200078e0209 */
[----:B------:R-:W-:Y:S02]  /*0470*/  IABS R7, R6 ;  /* 0x0000000600077213 */ /* 0x000fe40000000000 */
[C---:B------:R-:W-:Y:S02]  /*0480*/  ISETP.GE.AND P0, PT, R6.reuse, RZ, PT ;  /* 0x000000ff0600720c */ /* 0x040fe40003f06270 */
[----:B------:R-:W-:Y:S01]  /*0490*/  VIADDMNMX R10, R6, R11, 0x441, PT ;  /* 0x00000441060a7446 */ /* 0x000fe2000380010b */
[----:B------:R-:W-:-:S03]  /*04a0*/  IMAD.HI.U32 R7, R7, 0x3e0f83e1, RZ ;  /* 0x3e0f83e107077827 */ /* 0x000fc600078e00ff */
[----:B------:R-:W-:Y:S02]  /*04b0*/  ISETP.GT.AND P1, PT, R10, R6, PT ;  /* 0x000000060a00720c */ /* 0x000fe40003f24270 */
[----:B------:R-:W-:-:S05]  /*04c0*/  SHF.R.S32.HI R7, RZ, 0x3, R7 ;  /* 0x00000003ff077819 */ /* 0x000fca0000011407 */
[----:B------:R-:W-:-:S05]  /*04d0*/  @!P0 IADD3 R7, PT, PT, -R7, RZ, RZ ;  /* 0x000000ff07078210 */ /* 0x000fca0007ffe1ff */
[--C-:B------:R-:W-:Y:S02]  /*04e0*/  IMAD R8, R8, 0x4, R7.reuse ;  /* 0x0000000408087824 */ /* 0x100fe400078e0207 */
[----:B------:R-:W-:Y:S01]  /*04f0*/  IMAD R7, R7, 0x20, R7 ;  /* 0x0000002007077824 */ /* 0x000fe200078e0207 */
[----:B------:R-:W-:Y:S06]  /*0500*/  @!P1 BRA `(.L_x_4) ;  /* 0x0000001000c49947 */ /* 0x000fec0003800000 */
[----:B------:R-:W-:Y:S01]  /*0510*/  IMAD.IADD R12, R6, 0x1, -R7 ;  /* 0x00000001060c7824 */ /* 0x000fe200078e0a07 */
[C---:B------:R-:W-:Y:S01]  /*0520*/  LOP3.LUT R7, R14.reuse, 0xfffffffc, RZ, 0xc0, !PT ;  /* 0xfffffffc0e077812 */ /* 0x040fe200078ec0ff */
[----:B------:R-:W-:Y:S01]  /*0530*/  VIADD R11, R13, 0x20 ;  /* 0x000000200d0b7836 */ /* 0x000fe20000000000 */
[----:B------:R-:W-:Y:S01]  /*0540*/  LOP3.LUT R14, R14, 0x3, RZ, 0xc0, !PT ;  /* 0x000000030e0e7812 */ /* 0x000fe200078ec0ff */
[C---:B------:R-:W-:Y:S02]  /*0550*/  IMAD.IADD R4, R5.reuse, 0x1, R4 ;  /* 0x0000000105047824 */ /* 0x040fe400078e0204 */
[C---:B------:R-:W-:Y:S01]  /*0560*/  IMAD R9, R5.reuse, 0x448, R6 ;  /* 0x0000044805097824 */ /* 0x040fe200078e0206 */
[----:B------:R-:W-:Y:S01]  /*0570*/  LEA R6, R16, R11, 0x18 ;  /* 0x0000000b10067211 */ /* 0x000fe200078ec0ff */
[----:B------:R-:W-:Y:S02]  /*0580*/  IMAD R5, R5, 0x448, R10 ;  /* 0x0000044805057824 */ /* 0x000fe400078e020a */
[----:B------:R-:W-:-:S02]  /*0590*/  IMAD.IADD R7, R7, 0x1, R14 ;  /* 0x0000000107077824 */ /* 0x000fc400078e020e */
[----:B------:R-:W-:Y:S02]  /*05a0*/  VIADD R8, R8, 0xfffffff0 ;  /* 0xfffffff008087836 */ /* 0x000fe40000000000 */
[----:B------:R-:W-:-:S07]  /*05b0*/  IMAD.SHL.U32 R10, R4, 0x10, RZ ;  /* 0x00000010040a7824 */ /* 0x000fce00078e00ff */
.L_x_5:
[----:B------:R-:W0:Y:S01]  /*05c0*/  LDCU UR4, c[0x0][0x3a0] ;  /* 0x00007400ff0477ac */ /* 0x000e220008000800 */
[----:B------:R-:W-:Y:S01]  /*05d0*/  IMAD R13, R7, 0x4, R12 ;  /* 0x00000004070d7824 */ /* 0x000fe200078e020c */
[----:B------:R-:W-:Y:S01]  /*05e0*/  I2FP.F32.S32 R15, R8 ;  /* 0x00000008000f7245 */ /* 0x000fe20000201400 */
[----:B------:R-:W-:Y:S01]  /*05f0*/  IMAD.MOV.U32 R28, RZ, RZ, -0x3e000000 ;  /* 0xc2000000ff1c7424 */ /* 0x000fe200078e00ff */
[----:B------:R-:W-:Y:S01]  /*0600*/  UMOV UR5, URZ ;  /* 0x000000ff00057c82 */ /* 0x000fe20008000000 */
[C---:B------:R-:W-:Y:S01]  /*0610*/  VIADD R14, R13.reuse, 0xfffffff0 ;  /* 0xfffffff00d0e7836 */ /* 0x040fe20000000000 */
[C---:B------:R-:W-:Y:S01]  /*0620*/  IADD3 R18, PT, PT, R13.reuse, -0xe, RZ ;  /* 0xfffffff20d127810 */ /* 0x040fe20007ffe0ff */
[----:B------:R-:W-:Y:S02]  /*0630*/  VIADD R16, R13, 0xfffffff1 ;  /* 0xfffffff10d107836 */ /* 0x000fe40000000000 */
[--C-:B------:R-:W-:Y:S01]  /*0640*/  IMAD.MOV.U32 R17, RZ, RZ, R15.reuse ;  /* 0x000000ffff117224 */ /* 0x100fe200078e000f */
[----:B------:R-:W-:Y:S01]  /*0650*/  I2FP.F32.S32 R14, R14 ;  /* 0x0000000e000e7245 */ /* 0x000fe20000201400 */
[--C-:B------:R-:W-:Y:S01]  /*0660*/  IMAD.MOV.U32 R19, RZ, RZ, R15.reuse ;  /* 0x000000ffff137224 */ /* 0x100fe200078e000f */
[----:B------:R-:W-:Y:S01]  /*0670*/  I2FP.F32.S32 R16, R16 ;  /* 0x0000001000107245 */ /* 0x000fe20000201400 */
[--C-:B------:R-:W-:Y:S01]  /*0680*/  IMAD.MOV.U32 R21, RZ, RZ, R15.reuse ;  /* 0x000000ffff157224 */ /* 0x100fe200078e000f */
[----:B------:R-:W-:Y:S01]  /*0690*/  I2FP.F32.S32 R18, R18 ;  /* 0x0000001200127245 */ /* 0x000fe20000201400 */
[----:B------:R-:W-:-:S02]  /*06a0*/  IMAD.MOV.U32 R23, RZ, RZ, R15 ;  /* 0x000000ffff177224 */ /* 0x000fc400078e000f */
[----:B------:R-:W-:Y:S02]  /*06b0*/  IMAD.MOV.U32 R25, RZ, RZ, R15 ;  /* 0x000000ffff197224 */ /* 0x000fe400078e000f */
[----:B0-----:R-:W5:Y:S01]  /*06c0*/  TEX.LL RZ, R15, R14, R28, UR4, 2D, 0x1 ;  /* 0x28ff041c0e0f7f60 */ /* 0x001f6200089e01ff */
[----:B------:R-:W5:Y:S01]  /*06d0*/  TEX.LL RZ, R17, R16, R28, UR4, 2D, 0x1 ;  /* 0x28ff041c10117f60 */ /* 0x000f6200089e01ff */
[----:B------:R-:W5:Y:S01]  /*06e0*/  TEX.LL RZ, R19, R18, R28, UR4, 2D, 0x1 ;  /* 0x28ff041c12137f60 */ /* 0x000f6200089e01ff */
[C---:B------:R-:W-:Y:S02]  /*06f0*/  VIADD R20, R13.reuse, 0xfffffff3 ;  /* 0xfffffff30d147836 */ /* 0x040fe40000000000 */
[C---:B------:R-:W-:Y:S02]  /*0700*/  VIADD R22, R13.reuse, 0xfffffff4 ;  /* 0xfffffff40d167836 */ /* 0x040fe40000000000 */
[----:B------:R-:W-:Y:S01]  /*0710*/  IMAD.MOV.U32 R11, RZ, RZ, -0x3e000000 ;  /* 0xc2000000ff0b7424 */ /* 0x000fe200078e00ff */
[----:B------:R-:W-:Y:S01]  /*0720*/  I2FP.F32.S32 R20, R20 ;  /* 0x0000001400147245 */ /* 0x000fe20000201400 */
[----:B------:R-:W-:Y:S01]  /*0730*/  VIADD R24, R13, 0xfffffff5 ;  /* 0xfffffff50d187836 */ /* 0x000fe20000000000 */
[----:B------:R-:W-:Y:S01]  /*0740*/  I2FP.F32.S32 R22, R22 ;  /* 0x0000001600167245 */ /* 0x000fe20000201400 */
[----:B------:R-:W-:Y:S01]  /*0750*/  VIADD R4, R8, 0x1 ;  /* 0x0000000108047836 */ /* 0x000fe20000000000 */
[----:B------:R-:W-:Y:S01]  /*0760*/  TEX.LL RZ, R21, R20, R28, UR4, 2D, 0x1 ;  /* 0x28ff041c14157f60 */ /* 0x000fe200089e01ff */
[----:B------:R-:W-:Y:S01]  /*0770*/  IMAD.MOV.U32 R26, RZ, RZ, R14 ;  /* 0x000000ffff1a7224 */ /* 0x000fe200078e000e */
[----:B------:R-:W5:Y:S01]  /*0780*/  TEX.LL RZ, R23, R22, R11, UR4, 2D, 0x1 ;  /* 0x28ff040b16177f60 */ /* 0x000f6200089e01ff */
[----:B------:R-:W-:-:S02]  /*0790*/  I2FP.F32.S32 R24, R24 ;  /* 0x0000001800187245 */ /* 0x000fc40000201400 */
[----:B------:R-:W-:Y:S02]  /*07a0*/  I2FP.F32.S32 R27, R4 ;  /* 0x00000004001b7245 */ /* 0x000fe40000201400 */
[----:B------:R-:W5:Y:S02]  /*07b0*/  TEX.LL RZ, R25, R24, R11, UR4, 2D, 0x1 ;  /* 0x28ff040b18197f60 */ /* 0x000f6400089e01ff */
[----:B------:R-:W5:Y:S01]  /*07c0*/  TEX.LL RZ, R43, R26, R11, UR4, 2D, 0x1 ;  /* 0x28ff040b1a2b7f60 */ /* 0x000f6200089e01ff */
[--C-:B------:R-:W-:Y:S01]  /*07d0*/  IMAD.MOV.U32 R39, RZ, RZ, R27.reuse ;  /* 0x000000ffff277224 */ /* 0x100fe200078e001b */
[----:B------:R-:W-:Y:S01]  /*07e0*/  MOV R38, R16 ;  /* 0x0000001000267202 */ /* 0x000fe20000000f00 */
[--C-:B------:R-:W-:Y:S01]  /*07f0*/  IMAD.MOV.U32 R37, RZ, RZ, R27.reuse ;  /* 0x000000ffff257224 */ /* 0x100fe200078e001b */
[----:B------:R-:W-:Y:S01]  /*0800*/  UMOV UR6, UR4 ;  /* 0x0000000400067c82 */ /* 0x000fe20008000000 */
[----:B------:R-:W-:Y:S01]  /*0810*/  IMAD.MOV.U32 R36, RZ, RZ, R18 ;  /* 0x000000ffff247224 */ /* 0x000fe200078e0012 */
[----:B------:R0:W5:Y:S01]  /*0820*/  TEX.LL RZ, R29, R38, R11, UR4, 2D, 0x1 ;  /* 0x28ff040b261d7f60 */ /* 0x00016200089e01ff */
[----:B------:R-:W-:Y:S01]  /*0830*/  IMAD.MOV.U32 R35, RZ, RZ, R27 ;  /* 0x000000ffff237224 */ /* 0x000fe200078e001b */
[----:B------:R-:W-:Y:S01]  /*0840*/  UMOV UR7, URZ ;  /* 0x000000ff00077c82 */ /* 0x000fe20008000000 */
[----:B------:R-:W-:-:S02]  /*0850*/  IMAD.MOV.U32 R34, RZ, RZ, R20 ;  /* 0x000000ffff227224 */ /* 0x000fc400078e0014 */
[--C-:B------:R-:W-:Y:S02]  /*0860*/  IMAD.MOV.U32 R33, RZ, RZ, R27.reuse ;  /* 0x000000ffff217224 */ /* 0x100fe400078e001b */
[----:B------:R-:W-:Y:S01]  /*0870*/  IMAD.MOV.U32 R32, RZ, RZ, R22 ;  /* 0x000000ffff207224 */ /* 0x000fe200078e0016 */
[----:B------:R1:W5:Y:S01]  /*0880*/  TEX.LL RZ, R28, R36, R11, UR6, 2D, 0x1 ;  /* 0x28ff060b241c7f60 */ /* 0x00036200089e01ff */
[----:B------:R2:W-:Y:S01]  /*0890*/  TEX.LL RZ, R26, R34, R11, UR6, 2D, 0x1 ;  /* 0x28ff060b221a7f60 */ /* 0x0005e200089e01ff */
[----:B------:R-:W-:Y:S02]  /*08a0*/  IMAD.MOV.U32 R31, RZ, RZ, R27 ;  /* 0x000000ffff1f7224 */ /* 0x000fe400078e001b */
[----:B------:R-:W-:Y:S01]  /*08b0*/  IMAD.MOV.U32 R30, RZ, RZ, R24 ;  /* 0x000000ffff1e7224 */ /* 0x000fe200078e0018 */
[----:B------:R3:W5:Y:S03]  /*08c0*/  TEX.LL RZ, R27, R32, R11, UR6, 2D, 0x1 ;  /* 0x28ff060b201b7f60 */ /* 0x00076600089e01ff */
[----:B------:R4:W5:Y:S01]  /*08d0*/  TEX.LL RZ, R13, R30, R11, UR6, 2D, 0x1 ;  /* 0x28ff060b1e0d7f60 */ /* 0x00096200089e01ff */
[----:B------:R-:W-:-:S05]  /*08e0*/  IMAD R44, R10, 0x2, R3 ;  /* 0x000000020a2c7824 */ /* 0x000fca00078e0203 */
[----:B------:R-:W2:Y:S04]  /*08f0*/  LDS.U16 R42, [R44] ;  /* 0x000000002c2a7984 */ /* 0x000ea80000000400 */
[----:B------:R-:W3:Y:S04]  /*0900*/  LDS.U16 R41, [R44+0x2] ;  /* 0x000002002c297984 */ /* 0x000ee80000000400 */
[----:B------:R-:W4:Y:S01]  /*0910*/  LDS.U16 R40, [R44+0x4] ;  /* 0x000004002c287984 */ /* 0x000f220000000400 */
[----:B0-----:R-:W-:-:S03]  /*0920*/  VIADD R38, R10, 0x4 ;  /* 0x000000040a267836 */ /* 0x001fc60000000000 */
[----:B------:R-:W0:Y:S01]  /*0930*/  LDS.U16 R39, [R44+0x6] ;  /* 0x000006002c277984 */ /* 0x000e220000000400 */
[----:B------:R-:W-:-:S05]  /*0940*/  IMAD R38, R38, 0x2, R3 ;  /* 0x0000000226267824 */ /* 0x000fca00078e0203 */
[----:B-1----:R-:W1:Y:S01]  /*0950*/  LDS.U16 R37, [R38] ;  /* 0x0000000026257984 */ /* 0x002e620000000400 */
[----:B------:R-:W-:-:S04]  /*0960*/  DEPBAR.LE SB5, 0x7 ;  /* 0x0000d1c00000791a */ /* 0x000fc80000000000 */
[----:B------:R-:W-:Y:S02]  /*0970*/  LOP3.LUT R15, R15, 0xffff, RZ, 0xc0, !PT ;  /* 0x0000ffff0f0f7812 */ /* 0x000fe400078ec0ff */
[----:B------:R-:W-:Y:S02]  /*0980*/  LOP3.LUT R17, R17, 0xffff, RZ, 0xc0, !PT ;  /* 0x0000ffff11117812 */ /* 0x000fe400078ec0ff */
[----:B------:R-:W-:Y:S01]  /*0990*/  LOP3.LUT R19, R19, 0xffff, RZ, 0xc0, !PT ;  /* 0x0000ffff13137812 */ /* 0x000fe200078ec0ff */
[----:B--2---:R-:W-:Y:S02]  /*09a0*/  IMAD.IADD R15, R15, 0x1, -R42 ;  /* 0x000000010f0f7824 */ /* 0x004fe400078e0a2a */
[----:B---3--:R-:W-:Y:S02]  /*09b0*/  IMAD.IADD R34, R17, 0x1, -R41 ;  /* 0x0000000111227824 */ /* 0x008fe400078e0a29 */
[----:B----4-:R-:W-:Y:S01]  /*09c0*/  IMAD.IADD R32, R19, 0x1, -R40 ;  /* 0x0000000113207824 */ /* 0x010fe200078e0a28 */
[----:B------:R-:W-:Y:S01]  /*09d0*/  IABS R15, R15 ;  /* 0x0000000f000f7213 */ /* 0x000fe20000000000 */
[----:B------:R-:W-:Y:S01]  /*09e0*/  IMAD.IADD R17, R17, 0x1, -R42 ;  /* 0x0000000111117824 */ /* 0x000fe200078e0a2a */
[----:B------:R-:W-:-:S02]  /*09f0*/  IABS R30, R34 ;  /* 0x00000022001e7213 */ /* 0x000fc40000000000 */
[----:B------:R-:W-:Y:S01]  /*0a00*/  IABS R36, R32 ;  /* 0x0000002000247213 */ /* 0x000fe20000000000 */
[----:B------:R-:W-:-:S04]  /*0a10*/  DEPBAR.LE SB5, 0x6 ;  /* 0x0000d1800000791a */ /* 0x000fc80000000000 */
[----:B------:R-:W-:Y:S02]  /*0a20*/  LOP3.LUT R23, R23, 0xffff, RZ, 0xc0, !PT ;  /* 0x0000ffff17177812 */ /* 0x000fe400078ec0ff */
[----:B------:R-:W-:Y:S01]  /*0a30*/  IADD3 R36, PT, PT, R36, R15, R30 ;  /* 0x0000000f24247210 */ /* 0x000fe20007ffe01e */
[----:B------:R-:W-:Y:S01]  /*0a40*/  IMAD.IADD R15, R19, 0x1, -R42 ;  /* 0x00000001130f7824 */ /* 0x000fe200078e0a2a */
[----:B------:R-:W-:Y:S01]  /*0a50*/  LOP3.LUT R30, R21, 0xffff, RZ, 0xc0, !PT ;  /* 0x0000ffff151e7812 */ /* 0x000fe200078ec0ff */
[----:B------:R-:W-:Y:S01]  /*0a60*/  IMAD.IADD R19, R19, 0x1, -R41 ;  /* 0x0000000113137824 */ /* 0x000fe200078e0a29 */
[----:B------:R-:W-:Y:S02]  /*0a70*/  IABS R17, R17 ;  /* 0x0000001100117213 */ /* 0x000fe40000000000 */
[----:B------:R-:W-:Y:S01]  /*0a80*/  IADD3 R41, PT, PT, -R41, R30, RZ ;  /* 0x0000001e29297210 */ /* 0x000fe20007ffe1ff */
[C-C-:B------:R-:W-:Y:S01]  /*0a90*/  IMAD.IADD R21, R30.reuse, 0x1, -R40.reuse ;  /* 0x000000011e157824 */ /* 0x140fe200078e0a28 */
[----:B------:R-:W-:Y:S01]  /*0aa0*/  IABS R19, R19 ;  /* 0x0000001300137213 */ /* 0x000fe20000000000 */
[----:B------:R-:W-:Y:S01]  /*0ab0*/  IMAD.IADD R40, R23, 0x1, -R40 ;  /* 0x0000000117287824 */ /* 0x000fe200078e0a28 */
[----:B------:R-:W-:Y:S01]  /*0ac0*/  IABS R15, R15 ;  /* 0x0000000f000f7213 */ /* 0x000fe20000000000 */
[----:B0-----:R-:W-:Y:S01]  /*0ad0*/  IMAD.IADD R30, R30, 0x1, -R39 ;  /* 0x000000011e1e7824 */ /* 0x001fe200078e0a27 */
[----:B------:R-:W-:-:S02]  /*0ae0*/  IABS R42, R21 ;  /* 0x00000015002a7213 */ /* 0x000fc40000000000 */
[----:B------:R-:W-:Y:S02]  /*0af0*/  IABS R40, R40 ;  /* 0x0000002800287213 */ /* 0x000fe40000000000 */
[----:B------:R-:W-:Y:S02]  /*0b00*/  IADD3 R42, PT, PT, R42, R17, R19 ;  /* 0x000000112a2a7210 */ /* 0x000fe40007ffe013 */
[----:B------:R-:W-:Y:S01]  /*0b10*/  IABS R17, R41 ;  /* 0x0000002900117213 */ /* 0x000fe20000000000 */
[----:B------:R-:W-:Y:S01]  /*0b20*/  IMAD.IADD R41, R23, 0x1, -R39 ;  /* 0x0000000117297824 */ /* 0x000fe200078e0a27 */
[----:B------:R-:W-:-:S04]  /*0b30*/  DEPBAR.LE SB5, 0x5 ;  /* 0x0000d1400000791a */ /* 0x000fc80000000000 */
[----:B------:R-:W-:Y:S02]  /*0b40*/  LOP3.LUT R32, R25, 0xffff, RZ, 0xc0, !PT ;  /* 0x0000ffff19207812 */ /* 0x000fe400078ec0ff */
[----:B------:R-:W-:Y:S01]  /*0b50*/  IADD3 R40, PT, PT, R40, R15, R17 ;  /* 0x0000000f28287210 */ /* 0x000fe20007ffe011 */
[----:B------:R-:W-:Y:S01]  /*0b60*/  VIADD R15, R8, 0x2 ;  /* 0x00000002080f7836 */ /* 0x000fe20000000000 */
[----:B------:R-:W-:Y:S01]  /*0b70*/  IABS R19, R30 ;  /* 0x0000001e00137213 */ /* 0x000fe20000000000 */
[----:B------:R-:W-:Y:S01]  /*0b80*/  IMAD.IADD R39, R32, 0x1, -R39 ;  /* 0x0000000120277824 */ /* 0x000fe200078e0a27 */
[----:B------:R-:W-:-:S04]  /*0b90*/  DEPBAR.LE SB5, 0x4 ;  /* 0x0000d1000000791a */ /* 0x000fc80000000000 */
[----:B------:R-:W-:Y:S02]  /*0ba0*/  LOP3.LUT R32, R43, 0xffff, RZ, 0xc0, !PT ;  /* 0x0000ffff2b207812 */ /* 0x000fe400078ec0ff */
[----:B------:R-:W-:-:S03]  /*0bb0*/  I2FP.F32.S32 R15, R15 ;  /* 0x0000000f000f7245 */ /* 0x000fc60000201400 */
[----:B-1----:R-:W-:Y:S01]  /*0bc0*/  IMAD.IADD R32, R32, 0x1, -R37 ;  /* 0x0000000120207824 */ /* 0x002fe200078e0a25 */
[----:B------:R0:W5:Y:S01]  /*0bd0*/  TEX.LL RZ, R43, R14, R11, UR6, 2D, 0x1 ;  /* 0x28ff060b0e2b7f60 */ /* 0x00016200089e01ff */
[--C-:B------:R-:W-:Y:S02]  /*0be0*/  IMAD.MOV.U32 R21, RZ, RZ, R15.reuse ;  /* 0x000000ffff157224 */ /* 0x100fe400078e000f */
[--C-:B------:R-:W-:Y:S01]  /*0bf0*/  IMAD.MOV.U32 R23, RZ, RZ, R15.reuse ;  /* 0x000000ffff177224 */ /* 0x100fe200078e000f */
[----:B------:R-:W-:Y:S01]  /*0c00*/  IABS R17, R32 ;  /* 0x0000002000117213 */ /* 0x000fe20000000000 */
[----:B------:R-:W-:-:S03]  /*0c10*/  IMAD.MOV.U32 R25, RZ, RZ, R15 ;  /* 0x000000ffff197224 */ /* 0x000fc600078e000f */
[----:B------:R-:W-:Y:S01]  /*0c20*/  IADD3 R36, PT, PT, R17, R36, R19 ;  /* 0x0000002411247210 */ /* 0x000fe20007ffe013 */
[--C-:B------:R-:W-:Y:S02]  /*0c30*/  IMAD.MOV.U32 R17, RZ, RZ, R15.reuse ;  /* 0x000000ffff117224 */ /* 0x100fe400078e000f */
[----:B------:R-:W-:Y:S02]  /*0c40*/  IMAD.MOV.U32 R19, RZ, RZ, R15 ;  /* 0x000000ffff137224 */ /* 0x000fe400078e000f */
[----:B------:R1:W5:Y:S02]  /*0c50*/  TEX.LL RZ, R44, R16, R11, UR6, 2D, 0x1 ;  /* 0x28ff060b102c7f60 */ /* 0x00036400089e01ff */
[----:B------:R2:W5:Y:S01]  /*0c60*/  TEX.LL RZ, R45, R18, R11, UR6, 2D, 0x1 ;  /* 0x28ff060b122d7f60 */ /* 0x00056200089e01ff */
[----:B------:R3:W-:Y:S01]  /*0c70*/  TEX.LL RZ, R21, R20, R11, UR6, 2D, 0x1 ;  /* 0x28ff060b14157f60 */ /* 0x0007e200089e01ff */
[----:B------:R4:W5:Y:S01]  /*0c80*/  TEX.LL RZ, R23, R22, R11, UR6, 2D, 0x1 ;  /* 0x28ff060b16177f60 */ /* 0x00096200089e01ff */
[----:B------:R-:W-:Y:S01]  /*0c90*/  TEX.LL RZ, R25, R24, R11, UR6, 2D, 0x1 ;  /* 0x28ff060b18197f60 */ /* 0x000fe200089e01ff */
[----:B------:R-:W-:-:S02]  /*0ca0*/  VIADD R31, R8, 0x3 ;  /* 0x00000003081f7836 */ /* 0x000fc40000000000 */
[----:B------:R-:W-:Y:S02]  /*0cb0*/  IMAD.MOV.U32 R30, RZ, RZ, R14 ;  /* 0x000000ffff1e7224 */ /* 0x000fe400078e000e */
[----:B------:R-:W-:Y:S01]  /*0cc0*/  IMAD.MOV.U32 R32, RZ, RZ, R16 ;  /* 0x000000ffff207224 */ /* 0x000fe200078e0010 */
[----:B------:R-:W-:Y:S01]  /*0cd0*/  I2FP.F32.S32 R31, R31 ;  /* 0x0000001f001f7245 */ /* 0x000fe20000201400 */
[----:B------:R-:W-:-:S03]  /*0ce0*/  IMAD.MOV.U32 R34, RZ, RZ, R18 ;  /* 0x000000ffff227224 */ /* 0x000fc600078e0012 */
[----:B------:R4:W5:Y:S01]  /*0cf0*/  TEX.LL RZ, R30, R30, R11, UR6, 2D, 0x1 ;  /* 0x28ff060b1e1e7f60 */ /* 0x00096200089e01ff */
[----:B------:R-:W-:Y:S01]  /*0d00*/  IMAD.MOV.U32 R33, RZ, RZ, R31 ;  /* 0x000000ffff217224 */ /* 0x000fe200078e001f */
[----:B------:R-:W-:-:S03]  /*0d10*/  MOV R35, R31 ;  /* 0x0000001f00237202 */ /* 0x000fc60000000f00 */
[----:B------:R-:W5:Y:S01]  /*0d20*/  TEX.LL RZ, R32, R32, R11, UR6, 2D, 0x1 ;  /* 0x28ff060b20207f60 */ /* 0x000f6200089e01ff */
[----:B------:R-:W5:Y:S01]  /*0d30*/  TEX.LL RZ, R34, R34, R11, UR6, 2D, 0x1 ;  /* 0x28ff060b22227f60 */ /* 0x000f6200089e01ff */
[----:B0-----:R-:W-:Y:S02]  /*0d40*/  IMAD.MOV.U32 R14, RZ, RZ, R20 ;  /* 0x000000ffff0e7224 */ /* 0x001fe400078e0014 */
[----:B-1----:R-:W-:Y:S02]  /*0d50*/  IMAD.MOV.U32 R16, RZ, RZ, R22 ;  /* 0x000000ffff107224 */ /* 0x002fe400078e0016 */
[--C-:B------:R-:W-:Y:S02]  /*0d60*/  IMAD.MOV.U32 R15, RZ, RZ, R31.reuse ;  /* 0x000000ffff0f7224 */ /* 0x100fe400078e001f */
[--C-:B------:R-:W-:Y:S02]  /*0d70*/  IMAD.MOV.U32 R17, RZ, RZ, R31.reuse ;  /* 0x000000ffff117224 */ /* 0x100fe400078e001f */
[----:B--2---:R-:W-:Y:S01]  /*0d80*/  IMAD.MOV.U32 R18, RZ, RZ, R24 ;  /* 0x000000ffff127224 */ /* 0x004fe200078e0018 */
[----:B------:R0:W-:Y:S01]  /*0d90*/  TEX.LL RZ, R14, R14, R11, UR6, 2D, 0x1 ;  /* 0x28ff060b0e0e7f60 */ /* 0x0001e200089e01ff */
[----:B------:R1:W5:Y:S01]  /*0da0*/  TEX.LL RZ, R16, R16, R11, UR6, 2D, 0x1 ;  /* 0x28ff060b10107f60 */ /* 0x00036200089e01ff */
[----:B------:R-:W-:-:S04]  /*0db0*/  IMAD.MOV.U32 R19, RZ, RZ, R31 ;  /* 0x000000ffff137224 */ /* 0x000fc800078e001f */
[----:B------:R2:W5:Y:S01]  /*0dc0*/  TEX.LL RZ, R18, R18, R11, UR6, 2D, 0x1 ;  /* 0x28ff060b12127f60 */ /* 0x00056200089e01ff */
[----:B------:R-:W-:-:S04]  /*0dd0*/  DEPBAR.LE SB5, 0xc ;  /* 0x0000d3000000791a */ /* 0x000fc80000000000 */
[----:B------:R-:W-:Y:S01]  /*0de0*/  LOP3.LUT R29, R29, 0xffff, RZ, 0xc0, !PT ;  /* 0x0000ffff1d1d7812 */ /* 0x000fe200078ec0ff */
[----:B------:R-:W-:Y:S01]  /*0df0*/  VIADD R12, R12, 0x3 ;  /* 0x000000030c0c7836 */ /* 0x000fe20000000000 */
[----:B------:R-:W-:Y:S01]  /*0e00*/  IABS R41, R41 ;  /* 0x0000002900297213 */ /* 0x000fe20000000000 */
[----:B------:R-:W-:-:S04]  /*0e10*/  DEPBAR.LE SB5, 0xa ;  /* 0x0000d2800000791a */ /* 0x000fc80000000000 */
[----:B------:R-:W-:Y:S01]  /*0e20*/  LOP3.LUT R28, R28, 0xffff, RZ, 0xc0, !PT ;  /* 0x0000ffff1c1c7812 */ /* 0x000fe200078ec0ff */
[--C-:B---3--:R-:W-:Y:S01]  /*0e30*/  IMAD.IADD R20, R29, 0x1, -R37.reuse ;  /* 0x000000011d147824 */ /* 0x108fe200078e0a25 */
[----:B------:R-:W-:Y:S02]  /*0e40*/  LOP3.LUT R27, R27, 0xffff, RZ, 0xc0, !PT ;  /* 0x0000ffff1b1b7812 */ /* 0x000fe400078ec0ff */
[----:B------:R-:W-:Y:S01]  /*0e50*/  ISETP.GT.AND P0, PT, R12, 0x20, PT ;  /* 0x000000200c00780c */ /* 0x000fe20003f04270 */
[----:B------:R-:W-:Y:S01]  /*0e60*/  IMAD.IADD R37, R28, 0x1, -R37 ;  /* 0x000000011c257824 */ /* 0x000fe200078e0a25 */
[----:B----4-:R-:W-:Y:S01]  /*0e70*/  IABS R22, R20 ;  /* 0x0000001400167213 */ /* 0x010fe20000000000 */
[----:B------:R-:W-:-:S04]  /*0e80*/  IMAD.MOV.U32 R20, RZ, RZ, R41 ;  /* 0x000000ffff147224 */ /* 0x000fc800078e0029 */
[----:B------:R-:W-:Y:S01]  /*0e90*/  IMAD.MOV.U32 R31, RZ, RZ, R22 ;  /* 0x000000ffff1f7224 */ /* 0x000fe200078e0016 */
[----:B0-----:R-:W0:Y:S01]  /*0ea0*/  LDS.U16 R15, [R38+0x4] ;  /* 0x00000400260f7984 */ /* 0x001e220000000400 */
[----:B-1----:R-:W-:Y:S01]  /*0eb0*/  IABS R17, R39 ;  /* 0x0000002700117213 */ /* 0x002fe20000000000 */
[----:B------:R-:W-:Y:S02]  /*0ec0*/  VIADD R22, R10, 0x8 ;  /* 0x000000080a167836 */ /* 0x000fe40000000000 */
[----:B------:R-:W-:Y:S01]  /*0ed0*/  IADD3 R42, PT, PT, R31, R42, R20 ;  /* 0x0000002a1f2a7210 */ /* 0x000fe20007ffe014 */
[----:B------:R-:W-:Y:S01]  /*0ee0*/  @P0 IMAD.MOV.U32 R8, RZ, RZ, R4 ;  /* 0x000000ffff080224 */ /* 0x000fe200078e0004 */
[----:B------:R-:W1:Y:S01]  /*0ef0*/  LDS.U16 R20, [R38+0x2] ;  /* 0x0000020026147984 */ /* 0x000e620000000400 */
[----:B------:R-:W-:-:S03]  /*0f00*/  @P0 VIADD R12, R12, 0xffffffdf ;  /* 0xffffffdf0c0c0836 */ /* 0x000fc60000000000 */
[----:B------:R-:W3:Y:S01]  /*0f10*/  LDS.U16 R38, [R38+0x6] ;  /* 0x0000060026267984 */ /* 0x000ee20000000400 */
[----:B--2---:R-:W-:-:S04]  /*0f20*/  IABS R11, R37 ;  /* 0x00000025000b7213 */ /* 0x004fc80000000000 */
[----:B------:R-:W-:Y:S01]  /*0f30*/  IADD3 R40, PT, PT, R11, R40, R17 ;  /* 0x000000280b287210 */ /* 0x000fe20007ffe011 */
[----:B0-----:R-:W-:-:S05]  /*0f40*/  IMAD.IADD R11, R28, 0x1, -R15 ;  /* 0x000000011c0b7824 */ /* 0x001fca00078e0a0f */
[----:B------:R-:W-:Y:S01]  /*0f50*/  IABS R17, R11 ;  /* 0x0000000b00117213 */ /* 0x000fe20000000000 */
[----:B------:R-:W-:Y:S01]  /*0f60*/  IMAD R11, R22, 0x2, R3 ;  /* 0x00000002160b7824 */ /* 0x000fe200078e0203 */
[----:B-1----:R-:W-:Y:S01]  /*0f70*/  IADD3 R29, PT, PT, R29, -R20, RZ ;  /* 0x800000141d1d7210 */ /* 0x002fe20007ffe0ff */
[----:B------:R-:W-:-:S03]  /*0f80*/  IMAD.IADD R28, R28, 0x1, -R20 ;  /* 0x000000011c1c7824 */ /* 0x000fc600078e0a14 */
[----:B------:R-:W-:Y:S02]  /*0f90*/  IABS R19, R29 ;  /* 0x0000001d00137213 */ /* 0x000fe40000000000 */
[----:B------:R-:W-:Y:S02]  /*0fa0*/  IABS R28, R28 ;  /* 0x0000001c001c7213 */ /* 0x000fe40000000000 */
[----:B------:R-:W-:Y:S02]  /*0fb0*/  IADD3 R36, PT, PT, R17, R36, R19 ;  /* 0x0000002411247210 */ /* 0x000fe40007ffe013 */
[----:B------:R-:W-:Y:S01]  /*0fc0*/  LOP3.LUT R19, R26, 0xffff, RZ, 0xc0, !PT ;  /* 0x0000ffff1a137812 */ /* 0x000fe200078ec0ff */
[----:B------:R-:W0:Y:S04]  /*0fd0*/  LDS.U16 R17, [R11] ;  /* 0x000000000b117984 */ /* 0x000e280000000400 */
[----:B------:R-:W-:-:S02]  /*0fe0*/  IMAD.IADD R22, R19, 0x1, -R15 ;  /* 0x0000000113167824 */ /* 0x000fc400078e0a0f */
[----:B------:R-:W-:Y:S02]  /*0ff0*/  IMAD.IADD R20, R19, 0x1, -R20 ;  /* 0x0000000113147824 */ /* 0x000fe400078e0a14 */
[----:B------:R-:W-:Y:S01]  /*1000*/  IMAD.IADD R15, R27, 0x1, -R15 ;  /* 0x000000011b0f7824 */ /* 0x000fe200078e0a0f */
[----:B------:R-:W-:Y:S01]  /*1010*/  IABS R29, R22 ;  /* 0x00000016001d7213 */ /* 0x000fe20000000000 */
[--C-:B---3--:R-:W-:Y:S01]  /*1020*/  IMAD.IADD R19, R19, 0x1, -R38.reuse ;  /* 0x0000000113137824 */ /* 0x108fe200078e0a26 */
[----:B------:R-:W-:Y:S01]  /*1030*/  IABS R20, R20 ;  /* 0x0000001400147213 */ /* 0x000fe20000000000 */
[----:B------:R-:W-:Y:S01]  /*1040*/  IMAD.IADD R27, R27, 0x1, -R38 ;  /* 0x000000011b1b7824 */ /* 0x000fe200078e0a26 */
[----:B------:R-:W-:Y:S01]  /*1050*/  IABS R15, R15 ;  /* 0x0000000f000f7213 */ /* 0x000fe20000000000 */
[----:B------:R-:W-:-:S03]  /*1060*/  IMAD.MOV.U32 R22, RZ, RZ, R28 ;  /* 0x000000ffff167224 */ /* 0x000fc600078e001c */
[----:B------:R-:W-:Y:S01]  /*1070*/  IADD3 R40, PT, PT, R15, R40, R20 ;  /* 0x000000280f287210 */ /* 0x000fe20007ffe014 */
[----:B------:R-:W-:-:S04]  /*1080*/  DEPBAR.LE SB5, 0x9 ;  /* 0x0000d2400000791a */ /* 0x000fc80000000000 */
[----:B------:R-:W-:Y:S02]  /*1090*/  LOP3.LUT R15, R13, 0xffff, RZ, 0xc0, !PT ;  /* 0x0000ffff0d0f7812 */ /* 0x000fe400078ec0ff */
[----:B------:R-:W1:Y:S01]  /*10a0*/  LDS.U16 R13, [R11+0x2] ;  /* 0x000002000b0d7984 */ /* 0x000e620000000400 */
[----:B------:R-:W-:Y:S02]  /*10b0*/  IADD3 R42, PT, PT, R29, R42, R22 ;  /* 0x0000002a1d2a7210 */ /* 0x000fe40007ffe016 */
[----:B------:R-:W-:Y:S01]  /*10c0*/  IMAD.IADD R38, R15, 0x1, -R38 ;  /* 0x000000010f267824 */ /* 0x000fe200078e0a26 */
[----:B------:R-:W-:Y:S01]  /*10d0*/  IABS R22, R19 ;  /* 0x0000001300167213 */ /* 0x000fe20000000000 */
[----:B------:R-:W2:Y:S03]  /*10e0*/  LDS.U16 R15, [R11+0x4] ;  /* 0x000004000b0f7984 */ /* 0x000ea60000000400 */
[----:B------:R-:W-:Y:S01]  /*10f0*/  IABS R28, R38 ;  /* 0x00000026001c7213 */ /* 0x000fe20000000000 */
[----:B------:R-:W-:-:S04]  /*1100*/  DEPBAR.LE SB5, 0x8 ;  /* 0x0000d2000000791a */ /* 0x000fc80000000000 */
[----:B------:R-:W-:-:S05]  /*1110*/  LOP3.LUT R20, R43, 0xffff, RZ, 0xc0, !PT ;  /* 0x0000ffff2b147812 */ /* 0x000fca00078ec0ff */
[----:B0-----:R-:W-:-:S05]  /*1120*/  IMAD.IADD R20, R20, 0x1, -R17 ;  /* 0x0000000114147824 */ /* 0x001fca00078e0a11 */
[----:B------:R-:W-:Y:S01]  /*1130*/  IABS R19, R20 ;  /* 0x0000001400137213 */ /* 0x000fe20000000000 */
[----:B------:R-:W-:Y:S01]  /*1140*/  IMAD.MOV.U32 R20, RZ, RZ, R22 ;  /* 0x000000ffff147224 */ /* 0x000fe200078e0016 */
[----:B------:R-:W-:Y:S01]  /*1150*/  IABS R22, R27 ;  /* 0x0000001b00167213 */ /* 0x000fe20000000000 */
[----:B------:R-:W-:-:S04]  /*1160*/  DEPBAR.LE SB5, 0x7 ;  /* 0x0000d1c00000791a */ /* 0x000fc80000000000 */
[----:B------:R-:W-:Y:S02]  /*1170*/  LOP3.LUT R44, R44, 0xffff, RZ, 0xc0, !PT ;  /* 0x0000ffff2c2c7812 */ /* 0x000fe400078ec0ff */
[----:B------:R-:W-:Y:S02]  /*1180*/  IADD3 R19, PT, PT, R19, R36, R20 ;  /* 0x0000002413137210 */ /* 0x000fe40007ffe014 */
[----:B------:R-:W-:Y:S01]  /*1190*/  IADD3 R20, PT, PT, -R17, R44, RZ ;  /* 0x0000002c11147210 */ /* 0x000fe20007ffe1ff */
[----:B-1----:R-:W-:Y:S01]  /*11a0*/  IMAD.IADD R44, R44, 0x1, -R13 ;  /* 0x000000012c2c7824 */ /* 0x002fe200078e0a0d */
[----:B------:R-:W-:-:S04]  /*11b0*/  DEPBAR.LE SB5, 0x6 ;  /* 0x0000d1800000791a */ /* 0x000fc80000000000 */
[----:B------:R-:W-:Y:S02]  /*11c0*/  LOP3.LUT R24, R45, 0xffff, RZ, 0xc0, !PT ;  /* 0x0000ffff2d187812 */ /* 0x000fe400078ec0ff */
[----:B------:R-:W-:Y:S01]  /*11d0*/  IABS R27, R20 ;  /* 0x00000014001b7213 */ /* 0x000fe20000000000 */
[----:B------:R-:W-:Y:S01]  /*11e0*/  IMAD.MOV.U32 R20, RZ, RZ, R22 ;  /* 0x000000ffff147224 */ /* 0x000fe200078e0016 */
[----:B------:R-:W-:Y:S01]  /*11f0*/  IABS R44, R44 ;  /* 0x0000002c002c7213 */ /* 0x000fe20000000000 */
[----:B------:R-:W-:Y:S01]  /*1200*/  IMAD.IADD R22, R24, 0x1, -R17 ;  /* 0x0000000118167824 */ /* 0x000fe200078e0a11 */
[----:B------:R-:W-:-:S04]  /*1210*/  DEPBAR.LE SB5, 0x5 ;  /* 0x0000d1400000791a */ /* 0x000fc80000000000 */
[----:B------:R-:W-:Y:S01]  /*1220*/  LOP3.LUT R23, R23, 0xffff, RZ, 0xc0, !PT ;  /* 0x0000ffff17177812 */ /* 0x000fe200078ec0ff */
[C---:B--2---:R-:W-:Y:S01]  /*1230*/  IMAD.IADD R17, R24.reuse, 0x1, -R15 ;  /* 0x0000000118117824 */ /* 0x044fe200078e0a0f */
[----:B------:R-:W-:Y:S01]  /*1240*/  IADD3 R42, PT, PT, R27, R42, R20 ;  /* 0x0000002a1b2a7210 */ /* 0x000fe20007ffe014 */
[----:B------:R-:W-:Y:S01]  /*1250*/  IMAD.IADD R24, R24, 0x1, -R13 ;  /* 0x0000000118187824 */ /* 0x000fe200078e0a0d */
[----:B------:R-:W-:Y:S01]  /*1260*/  IABS R27, R22 ;  /* 0x00000016001b7213 */ /* 0x000fe20000000000 */
[----:B------:R-:W-:Y:S01]  /*1270*/  VIADD R20, R10, 0xc ;  /* 0x0000000c0a147836 */ /* 0x000fe20000000000 */
[----:B------:R-:W-:Y:S01]  /*1280*/  IABS R26, R17 ;  /* 0x00000011001a7213 */ /* 0x000fe20000000000 */
[----:B------:R-:W-:Y:S01]  /*1290*/  IMAD.MOV.U32 R17, RZ, RZ, R44 ;  /* 0x000000ffff117224 */ /* 0x000fe200078e002c */
[----:B------:R-:W-:Y:S01]  /*12a0*/  IABS R24, R24 ;  /* 0x0000001800187213 */ /* 0x000fe20000000000 */
[----:B------:R-:W-:Y:S01]  /*12b0*/  IMAD R20, R20, 0x2, R3 ;  /* 0x0000000214147824 */ /* 0x000fe200078e0203 */
[----:B------:R0:W1:Y:S01]  /*12c0*/  LDS.U16 R22, [R11+0x6] ;  /* 0x000006000b167984 */ /* 0x0000620000000400 */
[----:B------:R-:W-:-:S02]  /*12d0*/  IADD3 R40, PT, PT, R27, R40, R28 ;  /* 0x000000281b287210 */ /* 0x000fc40007ffe01c */
[----:B------:R-:W-:Y:S02]  /*12e0*/  IADD3 R19, PT, PT, R26, R19, R17 ;  /* 0x000000131a137210 */ /* 0x000fe40007ffe011 */
[----:B------:R-:W-:Y:S01]  /*12f0*/  LOP3.LUT R26, R21, 0xffff, RZ, 0xc0, !PT ;  /* 0x0000ffff151a7812 */ /* 0x000fe200078ec0ff */
[----:B------:R-:W2:Y:S01]  /*1300*/  LDS.U16 R17, [R20] ;  /* 0x0000000014117984 */ /* 0x000ea20000000400 */
[----:B------:R-:W-:-:S04]  /*1310*/  DEPBAR.LE SB5, 0x4 ;  /* 0x0000d1000000791a */ /* 0x000fc80000000000 */
[----:B------:R-:W-:Y:S02]  /*1320*/  LOP3.LUT R30, R30, 0xffff, RZ, 0xc0, !PT ;  /* 0x0000ffff1e1e7812 */ /* 0x000fe400078ec0ff */
[----:B------:R-:W-:Y:S01]  /*1330*/  LOP3.LUT R25, R25, 0xffff, RZ, 0xc0, !PT ;  /* 0x0000ffff19197812 */ /* 0x000fe200078ec0ff */
[----:B------:R-:W-:Y:S01]  /*1340*/  IMAD.IADD R21, R26, 0x1, -R15 ;  /* 0x000000011a157824 */ /* 0x000fe200078e0a0f */
[----:B------:R-:W-:-:S04]  /*1350*/  DEPBAR.LE SB5, 0x2 ;  /* 0x0000d0800000791a */ /* 0x000fc80000000000 */
[----:B------:R-:W-:Y:S01]  /*1360*/  LOP3.LUT R32, R32, 0xffff, RZ, 0xc0, !PT ;  /* 0x0000ffff20207812 */ /* 0x000fe200078ec0ff */
[----:B------:R-:W-:Y:S01]  /*1370*/  IMAD.IADD R15, R23, 0x1, -R15 ;  /* 0x00000001170f7824 */ /* 0x000fe200078e0a0f */
[----:B------:R-:W-:Y:S02]  /*1380*/  LOP3.LUT R34, R34, 0xffff, RZ, 0xc0, !PT ;  /* 0x0000ffff22227812 */ /* 0x000fe400078ec0ff */
[----:B0-----:R-:W-:Y:S01]  /*1390*/  IABS R11, R21 ;  /* 0x00000015000b7213 */ /* 0x001fe20000000000 */
[----:B------:R-:W-:Y:S01]  /*13a0*/  IMAD.MOV.U32 R21, RZ, RZ, R24 ;  /* 0x000000ffff157224 */ /* 0x000fe200078e0018 */
[----:B-----5:R-:W-:Y:S02]  /*13b0*/  LOP3.LUT R16, R16, 0xffff, RZ, 0xc0, !PT ;  /* 0x0000ffff10107812 */ /* 0x020fe400078ec0ff */
[----:B------:R-:W-:Y:S02]  /*13c0*/  LOP3.LUT R18, R18, 0xffff, RZ, 0xc0, !PT ;  /* 0x0000ffff12127812 */ /* 0x000fe400078ec0ff */
[----:B------:R-:W-:Y:S01]  /*13d0*/  IADD3 R42, PT, PT, R11, R42, R21 ;  /* 0x0000002a0b2a7210 */ /* 0x000fe20007ffe015 */
[----:B------:R-:W-:Y:S01]  /*13e0*/  IMAD.IADD R21, R26, 0x1, -R13 ;  /* 0x000000011a157824 */ /* 0x000fe200078e0a0d */
[----:B------:R-:W0:Y:S04]  /*13f0*/  LDS.U16 R11, [R20+0x2] ;  /* 0x00000200140b7984 */ /* 0x000e280000000400 */
[----:B------:R-:W-:Y:S01]  /*1400*/  IABS R24, R21 ;  /* 0x0000001500187213 */ /* 0x000fe20000000000 */
[----:B------:R-:W3:Y:S01]  /*1410*/  LDS.U16 R13, [R20+0x4] ;  /* 0x00000400140d7984 */ /* 0x000ee20000000400 */
[----:B------:R-:W-:-:S03]  /*1420*/  IABS R21, R15 ;  /* 0x0000000f00157213 */ /* 0x000fc60000000000 */
[----:B------:R-:W-:-:S05]  /*1430*/  IMAD.MOV.U32 R15, RZ, RZ, R24 ;  /* 0x000000ffff0f7224 */ /* 0x000fca00078e0018 */
[----:B------:R-:W-:Y:S02]  /*1440*/  IADD3 R21, PT, PT, R21, R40, R15 ;  /* 0x0000002815157210 */ /* 0x000fe40007ffe00f */
[----:B------:R4:W3:Y:S01]  /*1450*/  LDS.U16 R15, [R20+0x6] ;  /* 0x00000600140f7984 */ /* 0x0008e20000000400 */
[----:B-1----:R-:W-:Y:S01]  /*1460*/  IADD3 R26, PT, PT, R26, -R22, RZ ;  /* 0x800000161a1a7210 */ /* 0x002fe20007ffe0ff */
[--C-:B------:R-:W-:Y:S02]  /*1470*/  IMAD.IADD R23, R23, 0x1, -R22.reuse ;  /* 0x0000000117177824 */ /* 0x100fe400078e0a16 */
[----:B------:R-:W-:Y:S01]  /*1480*/  IMAD.IADD R25, R25, 0x1, -R22 ;  /* 0x0000000119197824 */ /* 0x000fe200078e0a16 */
[----:B------:R-:W-:Y:S01]  /*1490*/  IABS R26, R26 ;  /* 0x0000001a001a7213 */ /* 0x000fe20000000000 */
[--C-:B--2---:R-:W-:Y:S01]  /*14a0*/  IMAD.IADD R30, R30, 0x1, -R17.reuse ;  /* 0x000000011e1e7824 */ /* 0x104fe200078e0a11 */
[----:B------:R-:W-:Y:S01]  /*14b0*/  IABS R24, R23 ;  /* 0x0000001700187213 */ /* 0x000fe20000000000 */
[--C-:B------:R-:W-:Y:S01]  /*14c0*/  IMAD.IADD R22, R32, 0x1, -R17.reuse ;  /* 0x0000000120167824 */ /* 0x100fe200078e0a11 */
[----:B----4-:R-:W-:Y:S01]  /*14d0*/  LOP3.LUT R20, R14, 0xffff, RZ, 0xc0, !PT ;  /* 0x0000ffff0e147812 */ /* 0x010fe200078ec0ff */
[----:B------:R-:W-:Y:S01]  /*14e0*/  IMAD.MOV.U32 R23, RZ, RZ, R26 ;  /* 0x000000ffff177224 */ /* 0x000fe200078e001a */
[----:B------:R-:W-:Y:S01]  /*14f0*/  IABS R30, R30 ;  /* 0x0000001e001e7213 */ /* 0x000fe20000000000 */
[----:B------:R-:W-:Y:S01]  /*1500*/  IMAD.IADD R17, R34, 0x1, -R17 ;  /* 0x0000000122117824 */ /* 0x000fe200078e0a11 */
[----:B------:R-:W-:-:S02]  /*1510*/  IABS R27, R22 ;  /* 0x00000016001b7213 */ /* 0x000fc40000000000 */
[----:B------:R-:W-:Y:S01]  /*1520*/  IABS R25, R25 ;  /* 0x0000001900197213 */ /* 0x000fe20000000000 */
[----:B------:R-:W-:Y:S01]  /*1530*/  IMAD.MOV.U32 R22, RZ, RZ, R30 ;  /* 0x000000ffff167224 */ /* 0x000fe200078e001e */
[----:B------:R-:W-:Y:S02]  /*1540*/  IADD3 R42, PT, PT, R27, R42, R24 ;  /* 0x0000002a1b2a7210 */ /* 0x000fe40007ffe018 */
[----:B------:R-:W-:Y:S02]  /*1550*/  IABS R24, R17 ;  /* 0x0000001100187213 */ /* 0x000fe40000000000 */
[----:B------:R-:W-:Y:S01]  /*1560*/  IADD3 R19, PT, PT, R22, R19, R23 ;  /* 0x0000001316137210 */ /* 0x000fe20007ffe017 */
[----:B------:R-:W-:Y:S02]  /*1570*/  IMAD.MOV.U32 R23, RZ, RZ, R25 ;  /* 0x000000ffff177224 */ /* 0x000fe400078e0019 */
[--C-:B0-----:R-:W-:Y:S02]  /*1580*/  IMAD.IADD R32, R32, 0x1, -R11.reuse ;  /* 0x0000000120207824 */ /* 0x101fe400078e0a0b */
[----:B------:R-:W-:-:S02]  /*1590*/  IMAD.IADD R14, R34, 0x1, -R11 ;  /* 0x00000001220e7824 */ /* 0x000fc400078e0a0b */
[--C-:B---3--:R-:W-:Y:S01]  /*15a0*/  IMAD.IADD R34, R34, 0x1, -R13.reuse ;  /* 0x0000000122227824 */ /* 0x108fe200078e0a0d */
[----:B------:R-:W-:Y:S01]  /*15b0*/  IABS R32, R32 ;  /* 0x0000002000207213 */ /* 0x000fe20000000000 */
[C---:B------:R-:W-:Y:S01]  /*15c0*/  IMAD.IADD R22, R20.reuse, 0x1, -R13 ;  /* 0x0000000114167824 */ /* 0x040fe200078e0a0d */
[----:B------:R-:W-:Y:S01]  /*15d0*/  IABS R26, R14 ;  /* 0x0000000e001a7213 */ /* 0x000fe20000000000 */
[----:B------:R-:W-:Y:S01]  /*15e0*/  IMAD.IADD R11, R20, 0x1, -R11 ;  /* 0x00000001140b7824 */ /* 0x000fe200078e0a0b */
[----:B------:R-:W-:Y:S01]  /*15f0*/  IABS R14, R34 ;  /* 0x00000022000e7213 */ /* 0x000fe20000000000 */
[----:B------:R-:W-:Y:S01]  /*1600*/  IMAD.MOV.U32 R17, RZ, RZ, R32 ;  /* 0x000000ffff117224 */ /* 0x000fe200078e0020 */
[----:B------:R-:W-:Y:S01]  /*1610*/  IABS R25, R22 ;  /* 0x0000001600197213 */ /* 0x000fe20000000000 */
[----:B------:R-:W-:Y:S01]  /*1620*/  IMAD.IADD R13, R16, 0x1, -R13 ;  /* 0x00000001100d7824 */ /* 0x000fe200078e0a0d */
[----:B------:R-:W-:Y:S01]  /*1630*/  MOV R22, R24 ;  /* 0x0000001800167202 */ /* 0x000fe20000000f00 */
[----:B------:R-:W-:Y:S01]  /*1640*/  IMAD.MOV.U32 R24, RZ, RZ, R26 ;  /* 0x000000ffff187224 */ /* 0x000fe200078e001a */
[----:B------:R-:W-:Y:S01]  /*1650*/  IADD3 R19, PT, PT, R14, R19, R17 ;  /* 0x000000130e137210 */ /* 0x000fe20007ffe011 */
[--C-:B------:R-:W-:Y:S01]  /*1660*/  IMAD.IADD R20, R20, 0x1, -R15.reuse ;  /* 0x0000000114147824 */ /* 0x100fe200078e0a0f */
[----:B------:R-:W-:Y:S01]  /*1670*/  IABS R17, R11 ;  /* 0x0000000b00117213 */ /* 0x000fe20000000000 */
[--C-:B------:R-:W-:Y:S01]  /*1680*/  IMAD.IADD R16, R16, 0x1, -R15.reuse ;  /* 0x0000000110107824 */ /* 0x100fe200078e0a0f */
[----:B------:R-:W-:Y:S01]  /*1690*/  IADD3 R42, PT, PT, R25, R42, R24 ;  /* 0x0000002a192a7210 */ /* 0x000fe20007ffe018 */
[----:B------:R-:W-:Y:S01]  /*16a0*/  IMAD.IADD R18, R18, 0x1, -R15 ;  /* 0x0000000112127824 */ /* 0x000fe200078e0a0f */
[----:B------:R-:W-:Y:S01]  /*16b0*/  IABS R15, R13 ;  /* 0x0000000d000f7213 */ /* 0x000fe20000000000 */
[----:B------:R-:W-:Y:S01]  /*16c0*/  IMAD.MOV.U32 R13, RZ, RZ, R17 ;  /* 0x000000ffff0d7224 */ /* 0x000fe200078e0011 */
[----:B------:R-:W-:-:S02]  /*16d0*/  IABS R11, R16 ;  /* 0x00000010000b7213 */ /* 0x000fc40000000000 */
[----:B------:R-:W-:Y:S01]  /*16e0*/  IADD3 R21, PT, PT, R22, R21, R23 ;  /* 0x0000001516157210 */ /* 0x000fe20007ffe017 */
[----:B------:R-:W-:Y:S01]  /*16f0*/  IMAD.MOV.U32 R16, RZ, RZ, R15 ;  /* 0x000000ffff107224 */ /* 0x000fe200078e000f */
[----:B------:R-:W-:Y:S01]  /*1700*/  IABS R18, R18 ;  /* 0x0000001200127213 */ /* 0x000fe20000000000 */
[----:B------:R-:W-:Y:S01]  /*1710*/  IMAD.IADD R42, R42, 0x1, R11 ;  /* 0x000000012a2a7824 */ /* 0x000fe200078e020b */
[----:B------:R-:W-:Y:S01]  /*1720*/  IABS R14, R20 ;  /* 0x00000014000e7213 */ /* 0x000fe20000000000 */
[C---:B------:R-:W-:Y:S01]  /*1730*/  VIADD R11, R9.reuse, 0x1 ;  /* 0x00000001090b7836 */ /* 0x040fe20000000000 */
[----:B------:R-:W-:Y:S01]  /*1740*/  IADD3 R21, PT, PT, R16, R21, R13 ;  /* 0x0000001510157210 */ /* 0x000fe20007ffe00d */
[----:B------:R-:W-:Y:S02]  /*1750*/  IMAD.MOV.U32 R16, RZ, RZ, R18 ;  /* 0x000000ffff107224 */ /* 0x000fe400078e0012 */
[----:B------:R-:W-:Y:S02]  /*1760*/  VIADD R13, R9, 0x2 ;  /* 0x00000002090d7836 */ /* 0x000fe40000000000 */
[----:B------:R-:W-:Y:S01]  /*1770*/  IMAD.IADD R19, R19, 0x1, R14 ;  /* 0x0000000113137824 */ /* 0x000fe200078e020e */
[----:B------:R-:W-:Y:S01]  /*1780*/  LEA R14, R9, R6, 0x1 ;  /* 0x00000006090e7211 */ /* 0x000fe200078e08ff */
[----:B------:R-:W-:-:S02]  /*1790*/  IMAD R11, R11, 0x2, R6 ;  /* 0x000000020b0b7824 */ /* 0x000fc400078e0206 */
[----:B------:R-:W-:Y:S02]  /*17a0*/  IMAD.IADD R21, R21, 0x1, R16 ;  /* 0x0000000115157824 */ /* 0x000fe400078e0210 */
[----:B------:R-:W-:Y:S01]  /*17b0*/  IMAD R16, R13, 0x2, R6 ;  /* 0x000000020d107824 */ /* 0x000fe200078e0206 */
[----:B------:R0:W-:Y:S01]  /*17c0*/  STS.U16 [R14], R19 ;  /* 0x000000130e007388 */ /* 0x0001e20000000400 */
[----:B------:R-:W-:-:S03]  /*17d0*/  VIADD R9, R9, 0x3 ;  /* 0x0000000309097836 */ /* 0x000fc60000000000 */
[----:B------:R0:W-:Y:S02]  /*17e0*/  STS.U16 [R11], R42 ;  /* 0x0000002a0b007388 */ /* 0x0001e40000000400 */
[----:B------:R-:W-:Y:S02]  /*17f0*/  ISETP.GE.AND P1, PT, R9, R5, PT ;  /* 0x000000050900720c */ /* 0x000fe40003f26270 */
[----:B------:R0:W-:Y:S11]  /*1800*/  STS.U16 [R16], R21 ;  /* 0x0000001510007388 */ /* 0x0001f60000000400 */
[----:B0-----:R-:W-:Y:S05]  /*1810*/  @!P1 BRA `(.L_x_5) ;  /* 0xffffffec00689947 */ /* 0x001fea000383ffff */
.L_x_4:
[----:B------:R-:W-:Y:S05]  /*1820*/  BSYNC.RECONVERGENT B0 ;  /* 0x0000000000007941 */ /* 0x000fea0003800200 */
.L_x_3:
[----:B------:R-:W0:Y:S01]  /*1830*/  S2R R3, SR_TID.X ;  /* 0x0000000000037919 */ /* 0x000e220000002100 */
[----:B------:R-:W-:Y:S01]  /*1840*/  BAR.SYNC.DEFER_BLOCKING 0x0 ;  /* 0x0000000000007b1d */ /* 0x000fe20000010000 */
[----:B0-----:R-:W-:-:S04]  /*1850*/  SHF.R.U32.HI R3, RZ, 0x5, R3 ;  /* 0x00000005ff037819 */ /* 0x001fc80000011603 */
[----:B------:R-:W-:-:S13]  /*1860*/  ISETP.NE.U32.AND P0, PT, R3, RZ, PT ;  /* 0x000000ff0300720c */ /* 0x000fda0003f05070 */
[----:B------:R-:W-:Y:S05]  /*1870*/  @P0 EXIT ;  /* 0x000000000000094d */ /* 0x000fea0003800000 */
[----:B------:R-:W0:Y:S01]  /*1880*/  LDC.64 R8, c[0x0][0x390] ;  /* 0x0000e400ff087b82 */ /* 0x000e220000000a00 */
[----:B------:R-:W-:Y:S02]  /*1890*/  SHF.R.U32.HI R5, RZ, 0x2, R0 ;  /* 0x00000002ff057819 */ /* 0x000fe40000011600 */
[----:B------:R-:W-:Y:S02]  /*18a0*/  SHF.R.U32.HI R6, RZ, 0x2, R2 ;  /* 0x00000002ff067819 */ /* 0x000fe40000011602 */
[----:B0-----:R-:W-:-:S04]  /*18b0*/  ISETP.LT.AND P0, PT, R5, R8, PT ;  /* 0x000000080500720c */ /* 0x001fc80003f01270 */
[----:B------:R-:W-:-:S13]  /*18c0*/  ISETP.LT.AND P0, PT, R6, R9, P0 ;  /* 0x000000090600720c */ /* 0x000fda0000701270 */
[----:B------:R-:W-:Y:S05]  /*18d0*/  @!P0 EXIT ;  /* 0x000000000000894d */ /* 0x000fea0003800000 */
[----:B------:R-:W0:Y:S01]  /*18e0*/  S2R R7, SR_TID.X ;  /* 0x0000000000077919 */ /* 0x000e220000002100 */
[----:B------:R-:W-:Y:S01]  /*18f0*/  PRMT R3, R8, 0x7210, RZ ;  /* 0x0000721008037816 */ /* 0x000fe200000000ff */
[----:B------:R-:W1:Y:S01]  /*1900*/  S2UR UR5, SR_CgaCtaId ;  /* 0x00000000000579c3 */ /* 0x000e620000008800 */
[----:B------:R-:W-:Y:S01]  /*1910*/  PRMT R6, R6, 0x7210, RZ ;  /* 0x0000721006067816 */ /* 0x000fe200000000ff */
[----:B------:R-:W-:Y:S01]  /*1920*/  UMOV UR4, 0x400 ;  /* 0x0000040000047882 */ /* 0x000fe20000000000 */
[----:B------:R-:W-:Y:S01]  /*1930*/  PRMT R4, R9, 0x7210, RZ ;  /* 0x0000721009047816 */ /* 0x000fe200000000ff */
[----:B------:R-:W-:Y:S01]  /*1940*/  IMAD.SHL.U32 R9, R2, 0x4, RZ ;  /* 0x0000000402097824 */ /* 0x000fe200078e00ff */
[----:B------:R-:W-:Y:S01]  /*1950*/  LOP3.LUT R0, R0, 0x3, RZ, 0xc0, !PT ;  /* 0x0000000300007812 */ /* 0x000fe200078ec0ff */
[C---:B------:R-:W-:Y:S01]  /*1960*/  IMAD R6, R3.reuse, R6, R5 ;  /* 0x0000000603067224 */ /* 0x040fe200078e0205 */
[----:B------:R-:W-:Y:S01]  /*1970*/  UIADD3 UR4, UPT, UPT, UR4, 0x20, URZ ;  /* 0x0000002004047890 */ /* 0x000fe2000fffe0ff */
[----:B------:R-:W-:Y:S01]  /*1980*/  IMAD R3, R3, R4, RZ ;  /* 0x0000000403037224 */ /* 0x000fe200078e02ff */
[----:B------:R-:W-:Y:S01]  /*1990*/  LOP3.LUT R0, R9, 0xc, R0, 0xe2, !PT ;  /* 0x0000000c09007812 */ /* 0x000fe200078ee200 */
[----:B------:R-:W2:Y:S01]  /*19a0*/  LDC.64 R4, c[0x0][0x380] ;  /* 0x0000e000ff047b82 */ /* 0x000ea20000000a00 */
[----:B------:R-:W-:Y:S01]  /*19b0*/  IMAD.SHL.U32 R6, R6, 0x10, RZ ;  /* 0x0000001006067824 */ /* 0x000fe200078e00ff */
[----:B------:R-:W-:Y:S01]  /*19c0*/  BSSY.RECONVERGENT B0, `(.L_x_6) ;  /* 0x0000026000007945 */ /* 0x000fe20003800200 */
[----:B------:R-:W-:-:S02]  /*19d0*/  PRMT R3, R3, 0x7210, RZ ;  /* 0x0000721003037816 */ /* 0x000fc400000000ff */
[----:B------:R-:W-:-:S03]  /*19e0*/  PLOP3.LUT P0, PT, PT, PT, PT, 0x80, 0x8 ;  /* 0x000000000008781c */ /* 0x000fc60003f0f070 */
[----:B------:R-:W-:-:S04]  /*19f0*/  IMAD R3, R3, 0x19, R6 ;  /* 0x0000001903037824 */ /* 0x000fc800078e0206 */
[----:B------:R-:W-:Y:S01]  /*1a00*/  IMAD.IADD R0, R0, 0x1, R3 ;  /* 0x0000000100007824 */ /* 0x000fe200078e0203 */
[----:B-1----:R-:W-:-:S03]  /*1a10*/  ULEA UR4, UR5, UR4, 0x18 ;  /* 0x0000000405047291 */ /* 0x002fc6000f8ec0ff */
[----:B------:R-:W-:Y:S01]  /*1a20*/  IMAD R3, R0, 0x448, RZ ;  /* 0x0000044800037824 */ /* 0x000fe200078e02ff */
[----:B0-----:R-:W-:-:S04]  /*1a30*/  LOP3.LUT R7, R7, 0x1f, RZ, 0xc0, !PT ;  /* 0x0000001f07077812 */ /* 0x001fc800078ec0ff */
[----:B------:R-:W-:Y:S01]  /*1a40*/  IADD3 R0, PT, PT, -R7, 0x111, RZ ;  /* 0x0000011107007810 */ /* 0x000fe20007ffe1ff */
[----:B--2---:R-:W-:-:S03]  /*1a50*/  IMAD.WIDE.U32 R2, R3, 0x2, R4 ;  /* 0x0000000203027825 */ /* 0x004fc600078e0004 */
[----:B------:R-:W-:Y:S01]  /*1a60*/  ISETP.GT.AND P1, PT, R0, 0x5f, PT ;  /* 0x0000005f0000780c */ /* 0x000fe20003f24270 */
[----:B------:R-:W-:-:S04]  /*1a70*/  IMAD.WIDE R2, R7, 0x8, R2 ;  /* 0x0000000807027825 */ /* 0x000fc800078e0202 */
[----:B------:R-:W-:Y:S02]  /*1a80*/  IMAD.MOV.U32 R14, RZ, RZ, R2 ;  /* 0x000000ffff0e7224 */ /* 0x000fe400078e0002 */
[----:B------:R-:W-:-:S06]  /*1a90*/  IMAD.MOV.U32 R15, RZ, RZ, R3 ;  /* 0x000000ffff0f7224 */ /* 0x000fcc00078e0003 */
[----:B------:R-:W-:Y:S05]  /*1aa0*/  @!P1 BRA `(.L_x_7) ;  /* 0x00000000005c9947 */ /* 0x000fea0003800000 */
[----:B------:R-:W-:-:S13]  /*1ab0*/  PLOP3.LUT P0, PT, PT, PT, PT, 0x8, 0x80 ;  /* 0x000000000080781c */ /* 0x000fda0003f0e170 */
.L_x_8:
[C---:B-1----:R-:W-:Y:S01]  /*1ac0*/  VIADD R2, R7.reuse, 0x20 ;  /* 0x0000002007027836 */ /* 0x042fe20000000000 */
[C---:B------:R-:W-:Y:S01]  /*1ad0*/  IADD3 R3, PT, PT, R7.reuse, 0x40, RZ ;  /* 0x0000004007037810 */ /* 0x040fe20007ffe0ff */
[C---:B------:R-:W-:Y:S01]  /*1ae0*/  VIADD R4, R7.reuse, 0x60 ;  /* 0x0000006007047836 */ /* 0x040fe20000000000 */
[C---:B------:R-:W-:Y:S01]  /*1af0*/  LEA R0, R7.reuse, UR4, 0x3 ;  /* 0x0000000407007c11 */ /* 0x040fe2000f8e18ff */
[----:B------:R-:W-:Y:S01]  /*1b00*/  VIADD R7, R7, 0x80 ;  /* 0x0000008007077836 */ /* 0x000fe20000000000 */
[----:B------:R-:W-:Y:S02]  /*1b10*/  LEA R2, R2, UR4, 0x3 ;  /* 0x0000000402027c11 */ /* 0x000fe4000f8e18ff */
[----:B------:R-:W-:Y:S02]  /*1b20*/  LEA R3, R3, UR4, 0x3 ;  /* 0x0000000403037c11 */ /* 0x000fe4000f8e18ff */
[----:B------:R-:W-:Y:S01]  /*1b30*/  LEA R6, R4, UR4, 0x3 ;  /* 0x0000000404067c11 */ /* 0x000fe2000f8e18ff */
[----:B------:R0:W1:Y:S01]  /*1b40*/  LDS.64 R8, [R2] ;  /* 0x0000000002087984 */ /* 0x0000620000000a00 */
[----:B------:R-:W-:-:S03]  /*1b50*/  ISETP.GE.AND P1, PT, R7, 0xb2, PT ;  /* 0x000000b20700780c */ /* 0x000fc60003f26270 */
[----:B------:R-:W2:Y:S04]  /*1b60*/  LDS.64 R4, [R0] ;  /* 0x0000000000047984 */ /* 0x000ea80000000a00 */
[----:B------:R3:W4:Y:S01]  /*1b70*/  LDS.64 R10, [R3] ;  /* 0x00000000030a7984 */ /* 0x0007220000000a00 */
[----:B0-----:R-:W-:-:S03]  /*1b80*/  IMAD.MOV.U32 R2, RZ, RZ, R14 ;  /* 0x000000ffff027224 */ /* 0x001fc600078e000e */
[----:B------:R-:W0:Y:S02]  /*1b90*/  LDS.64 R12, [R6] ;  /* 0x00000000060c7984 */ /* 0x000e240000000a00 */
[----:B------:R-:W-:Y:S01]  /*1ba0*/  IADD3 R14, P2, PT, R2, 0x400, RZ ;  /* 0x00000400020e7810 */ /* 0x000fe20007f5e0ff */
[----:B---3--:R-:W-:-:S04]  /*1bb0*/  IMAD.MOV.U32 R3, RZ, RZ, R15 ;  /* 0x000000ffff037224 */ /* 0x008fc800078e000f */
[----:B------:R-:W-:Y:S01]  /*1bc0*/  IMAD.X R15, RZ, RZ, R3, P2 ;  /* 0x000000ffff0f7224 */ /* 0x000fe200010e0603 */
[----:B-1----:R1:W-:Y:S04]  /*1bd0*/  STG.E.64 desc[UR8][R2.64+0x100], R8 ;  /* 0x0001000802007986 */ /* 0x0023e8000c101b08 */
[----:B--2---:R1:W-:Y:S04]  /*1be0*/  STG.E.64 desc[UR8][R2.64], R4 ;  /* 0x0000000402007986 */ /* 0x0043e8000c101b08 */
[----:B----4-:R1:W-:Y:S04]  /*1bf0*/  STG.E.64 desc[UR8][R2.64+0x200], R10 ;  /* 0x0002000a02007986 */ /* 0x0103e8000c101b08 */
[----:B0-----:R1:W-:Y:S01]  /*1c00*/  STG.E.64 desc[UR8][R2.64+0x300], R12 ;  /* 0x0003000c02007986 */ /* 0x0013e2000c101b08 */
[----:B------:R-:W-:Y:S05]  /*1c10*/  @!P1 BRA `(.L_x_8) ;  /* 0xfffffffc00a89947 */ /* 0x000fea000383ffff */
.L_x_7:
[----:B------:R-:W-:Y:S05]  /*1c20*/  BSYNC.RECONVERGENT B0 ;  /* 0x0000000000007941 */ /* 0x000fea0003800200 */
.L_x_6:
[----:B------:R-:W-:Y:S01]  /*1c30*/  IADD3 R0, PT, PT, -R7, 0x111, RZ ;  /* 0x0000011107007810 */ /* 0x000fe20007ffe1ff */
[----:B------:R-:W-:Y:S03]  /*1c40*/  BSSY.RECONVERGENT B0, `(.L_x_9) ;  /* 0x0000010000007945 */ /* 0x000fe60003800200 */
[----:B------:R-:W-:-:S13]  /*1c50*/  ISETP.GT.AND P1, PT, R0, 0x1f, PT ;  /* 0x0000001f0000780c */ /* 0x000fda0003f24270 */
[----:B------:R-:W-:Y:S05]  /*1c60*/  @!P1 BRA `(.L_x_10) ;  /* 0x0000000000349947 */ /* 0x000fea0003800000 */
[C---:B-1----:R-:W-:Y:S01]  /*1c70*/  VIADD R2, R7.reuse, 0x20 ;  /* 0x0000002007027836 */ /* 0x042fe20000000000 */
[C---:B------:R-:W-:Y:S01]  /*1c80*/  LEA R0, R7.reuse, UR4, 0x3 ;  /* 0x0000000407007c11 */ /* 0x040fe2000f8e18ff */
[----:B------:R-:W-:Y:S01]  /*1c90*/  IMAD.MOV.U32 R3, RZ, RZ, R15 ;  /* 0x000000ffff037224 */ /* 0x000fe200078e000f */
[----:B------:R-:W-:Y:S01]  /*1ca0*/  PLOP3.LUT P0, PT, PT, PT, PT, 0x8, 0x80 ;  /* 0x000000000080781c */ /* 0x000fe20003f0e170 */
[----:B------:R-:W-:Y:S01]  /*1cb0*/  VIADD R7, R7, 0x40 ;  /* 0x0000004007077836 */ /* 0x000fe20000000000 */
[----:B------:R-:W-:Y:S01]  /*1cc0*/  LEA R2, R2, UR4, 0x3 ;  /* 0x0000000402027c11 */ /* 0x000fe2000f8e18ff */
[----:B------:R-:W0:Y:S04]  /*1cd0*/  LDS.64 R4, [R0] ;  /* 0x0000000000047984 */ /* 0x000e280000000a00 */
[----:B------:R1:W2:Y:S02]  /*1ce0*/  LDS.64 R8, [R2] ;  /* 0x0000000002087984 */ /* 0x0002a40000000a00 */
[----:B-1----:R-:W-:Y:S01]  /*1cf0*/  IMAD.MOV.U32 R2, RZ, RZ, R14 ;  /* 0x000000ffff027224 */ /* 0x002fe200078e000e */
[----:B------:R-:W-:-:S05]  /*1d00*/  IADD3 R14, P1, PT, R14, 0x200, RZ ;  /* 0x000002000e0e7810 */ /* 0x000fca0007f3e0ff */
[----:B------:R-:W-:Y:S01]  /*1d10*/  IMAD.X R15, RZ, RZ, R15, P1 ;  /* 0x000000ffff0f7224 */ /* 0x000fe200008e060f */
[----:B0-----:R0:W-:Y:S04]  /*1d20*/  STG.E.64 desc[UR8][R2.64], R4 ;  /* 0x0000000402007986 */ /* 0x0011e8000c101b08 */
[----:B--2---:R0:W-:Y:S03]  /*1d30*/  STG.E.64 desc[UR8][R2.64+0x100], R8 ;  /* 0x0001000802007986 */ /* 0x0041e6000c101b08 */
.L_x_10:
[----:B------:R-:W-:Y:S05]  /*1d40*/  BSYNC.RECONVERGENT B0 ;  /* 0x0000000000007941 */ /* 0x000fea0003800200 */
.L_x_9:
[----:B------:R-:W-:-:S13]  /*1d50*/  ISETP.LE.OR P0, PT, R7, 0x111, P0 ;  /* 0x000001110700780c */ /* 0x000fda0000703670 */
[----:B------:R-:W-:Y:S05]  /*1d60*/  @!P0 EXIT ;  /* 0x000000000000894d */ /* 0x000fea0003800000 */
[----:B------:R-:W-:Y:S01]  /*1d70*/  LEA R7, R7, UR4, 0x3 ;  /* 0x0000000407077c11 */ /* 0x000fe2000f8e18ff */
[----:B01----:R-:W-:Y:S02]  /*1d80*/  IMAD.MOV.U32 R2, RZ, RZ, R14 ;  /* 0x000000ffff027224 */ /* 0x003fe400078e000e */
[----:B------:R-:W-:-:S03]  /*1d90*/  IMAD.MOV.U32 R3, RZ, RZ, R15 ;  /* 0x000000ffff037224 */ /* 0x000fc600078e000f */
[----:B------:R-:W0:Y:S04]  /*1da0*/  LDS.64 R6, [R7] ;  /* 0x0000000007067984 */ /* 0x000e280000000a00 */
[----:B0-----:R-:W-:Y:S01]  /*1db0*/  STG.E.64 desc[UR8][R2.64], R6 ;  /* 0x0000000602007986 */ /* 0x001fe2000c101b08 */
[----:B------:R-:W-:Y:S05]  /*1dc0*/  EXIT ;  /* 0x000000000000794d */ /* 0x000fea0003800000 */
.L_x_11:
[----:B------:R-:W-:-:S00]  /*1dd0*/  BRA `(.L_x_11) ;  /* 0xfffffffc00fc7947 */ /* 0x000fc0000383ffff */
[----:B------:R-:W-:-:S00]  /*1de0*/  NOP ;  /* 0x0000000000007918 */ /* 0x000fc00000000000 */
        /* <DEDUP_REMOVED lines=9> */
.L_x_12:


//--------------------- .nv.shared._Z11mb_sad_calcPtS_ii --------------------------
	.section	.nv.shared._Z11mb_sad_calcPtS_ii,"aw",@nobits
	.sectionflags	@""
	.align	16
.nv.shared._Z11mb_sad_calcPtS_ii:
	.zero		1056


//--------------------- .nv.shared.reserved.0     --------------------------
	.section	.nv.shared.reserved.0,"aw",@nobits
	.weak		__nv_reservedSMEM_offset_0_alias
	.size		__nv_reservedSMEM_offset_0_alias, 0, 64
	.other		__nv_reservedSMEM_offset_0_alias,@"STO_CUDA_RESERVED_SHARED STV_DEFAULT"
__nv_reservedSMEM_offset_0_alias:
	.zero		0
	.zero		64


//--------------------- SYMBOLS --------------------------

	.type		.nv.reservedSmem.offset0,@object
	.size		.nv.reservedSmem.offset0,0x4
	.type		.nv.reservedSmem.cap,@object
	.size		.nv.reservedSmem.cap,0x4
	.type		ref,@"STT_CUDA_TEXTURE"
